//
// Generated by NVIDIA NVVM Compiler
//
// Compiler Build ID: CL-36424714
// Cuda compilation tools, release 13.0, V13.0.88
// Based on NVVM 20.0.0
//

.version 9.0
.target sm_100
.address_size 64

	// .globl	compare

.visible .entry compare(
	.param .u64 .ptr .align 1 compare_param_0,
	.param .u64 .ptr .align 1 compare_param_1,
	.param .u64 compare_param_2
)
{
	.reg .pred 	%p<25>;
	.reg .b32 	%r<68>;
	.reg .b32 	%f<47>;
	.reg .b64 	%rd<70>;

	ld.param.u64 	%rd24, [compare_param_0];
	ld.param.u64 	%rd26, [compare_param_2];
	mov.u32 	%r15, %ntid.x;
	mov.u32 	%r16, %ntid.y;
	mul.lo.s32 	%r17, %r15, %r16;
	mov.u32 	%r18, %nctaid.x;
	mul.lo.s32 	%r19, %r17, %r18;
	mov.u32 	%r20, %nctaid.y;
	mul.lo.s32 	%r21, %r19, %r20;
	cvt.u64.u32 	%rd1, %r21;
	mov.u32 	%r22, %ctaid.y;
	mov.u32 	%r23, %tid.y;
	mad.lo.s32 	%r24, %r22, %r16, %r23;
	mov.u32 	%r25, %ctaid.x;
	mov.u32 	%r26, %tid.x;
	mad.lo.s32 	%r27, %r24, %r18, %r25;
	mad.lo.s32 	%r1, %r27, %r15, %r26;
	setp.lt.u64 	%p1, %rd26, 2;
	mov.b32 	%r67, 0;
	@%p1 bra 	$L__BB0_12;
	cvta.to.global.u64 	%rd65, %rd24;
	mul.wide.u32 	%rd28, %r1, 4;
	add.s64 	%rd3, %rd65, %rd28;
	ld.global.f32 	%f1, [%rd3];
	add.s64 	%rd4, %rd26, -1;
	add.s64 	%rd29, %rd26, -2;
	setp.lt.u64 	%p2, %rd29, 7;
	mov.b32 	%r67, 0;
	mov.b64 	%rd67, 1;
	@%p2 bra 	$L__BB0_4;
	shl.b64 	%rd31, %rd1, 2;
	add.s64 	%rd5, %rd31, %rd28;
	shl.b64 	%rd33, %rd1, 5;
	shl.b64 	%rd34, %rd1, 3;
	add.s64 	%rd6, %rd34, %rd28;
	mad.lo.s64 	%rd7, %rd1, 12, %rd28;
	shl.b64 	%rd35, %rd1, 4;
	add.s64 	%rd8, %rd35, %rd28;
	mad.lo.s64 	%rd9, %rd1, 20, %rd28;
	mad.lo.s64 	%rd10, %rd1, 24, %rd28;
	mad.lo.s64 	%rd11, %rd1, 28, %rd28;
	add.s64 	%rd12, %rd33, %rd28;
	mov.b32 	%r67, 0;
	mov.b64 	%rd67, 1;
$L__BB0_3:
	.pragma "nounroll";
	add.s64 	%rd36, %rd65, %rd5;
	ld.global.f32 	%f2, [%rd36];
	sub.f32 	%f3, %f1, %f2;
	abs.f32 	%f4, %f3;
	setp.gt.f32 	%p3, %f4, 0f3A83126F;
	selp.u32 	%r31, 1, 0, %p3;
	add.s32 	%r32, %r67, %r31;
	add.s64 	%rd37, %rd65, %rd6;
	ld.global.f32 	%f5, [%rd37];
	sub.f32 	%f6, %f1, %f5;
	abs.f32 	%f7, %f6;
	setp.gt.f32 	%p4, %f7, 0f3A83126F;
	selp.u32 	%r33, 1, 0, %p4;
	add.s32 	%r34, %r32, %r33;
	add.s64 	%rd38, %rd65, %rd7;
	ld.global.f32 	%f8, [%rd38];
	sub.f32 	%f9, %f1, %f8;
	abs.f32 	%f10, %f9;
	setp.gt.f32 	%p5, %f10, 0f3A83126F;
	selp.u32 	%r35, 1, 0, %p5;
	add.s32 	%r36, %r34, %r35;
	add.s64 	%rd39, %rd65, %rd8;
	ld.global.f32 	%f11, [%rd39];
	sub.f32 	%f12, %f1, %f11;
	abs.f32 	%f13, %f12;
	setp.gt.f32 	%p6, %f13, 0f3A83126F;
	selp.u32 	%r37, 1, 0, %p6;
	add.s32 	%r38, %r36, %r37;
	add.s64 	%rd40, %rd65, %rd9;
	ld.global.f32 	%f14, [%rd40];
	sub.f32 	%f15, %f1, %f14;
	abs.f32 	%f16, %f15;
	setp.gt.f32 	%p7, %f16, 0f3A83126F;
	selp.u32 	%r39, 1, 0, %p7;
	add.s32 	%r40, %r38, %r39;
	add.s64 	%rd41, %rd65, %rd10;
	ld.global.f32 	%f17, [%rd41];
	sub.f32 	%f18, %f1, %f17;
	abs.f32 	%f19, %f18;
	setp.gt.f32 	%p8, %f19, 0f3A83126F;
	selp.u32 	%r41, 1, 0, %p8;
	add.s32 	%r42, %r40, %r41;
	add.s64 	%rd42, %rd65, %rd11;
	ld.global.f32 	%f20, [%rd42];
	sub.f32 	%f21, %f1, %f20;
	abs.f32 	%f22, %f21;
	setp.gt.f32 	%p9, %f22, 0f3A83126F;
	selp.u32 	%r43, 1, 0, %p9;
	add.s32 	%r44, %r42, %r43;
	add.s64 	%rd43, %rd65, %rd12;
	ld.global.f32 	%f23, [%rd43];
	sub.f32 	%f24, %f1, %f23;
	abs.f32 	%f25, %f24;
	setp.gt.f32 	%p10, %f25, 0f3A83126F;
	selp.u32 	%r45, 1, 0, %p10;
	add.s32 	%r67, %r44, %r45;
	add.s64 	%rd67, %rd67, 8;
	and.b64  	%rd44, %rd4, -8;
	sub.s64 	%rd45, %rd67, %rd44;
	shl.b64 	%rd46, %rd1, 5;
	add.s64 	%rd65, %rd65, %rd46;
	setp.ne.s64 	%p11, %rd45, 1;
	@%p11 bra 	$L__BB0_3;
$L__BB0_4:
	and.b64  	%rd18, %rd4, 7;
	setp.eq.s64 	%p12, %rd18, 0;
	@%p12 bra 	$L__BB0_12;
	and.b64  	%rd19, %rd4, 3;
	setp.lt.u64 	%p13, %rd18, 4;
	@%p13 bra 	$L__BB0_7;
	mul.lo.s64 	%rd47, %rd67, %rd1;
	shl.b64 	%rd48, %rd47, 2;
	add.s64 	%rd49, %rd3, %rd48;
	ld.global.f32 	%f26, [%rd49];
	sub.f32 	%f27, %f1, %f26;
	abs.f32 	%f28, %f27;
	setp.gt.f32 	%p14, %f28, 0f3A83126F;
	selp.u32 	%r47, 1, 0, %p14;
	add.s32 	%r48, %r67, %r47;
	shl.b64 	%rd50, %rd1, 2;
	add.s64 	%rd51, %rd49, %rd50;
	ld.global.f32 	%f29, [%rd51];
	sub.f32 	%f30, %f1, %f29;
	abs.f32 	%f31, %f30;
	setp.gt.f32 	%p15, %f31, 0f3A83126F;
	selp.u32 	%r49, 1, 0, %p15;
	add.s32 	%r50, %r48, %r49;
	add.s64 	%rd52, %rd51, %rd50;
	ld.global.f32 	%f32, [%rd52];
	sub.f32 	%f33, %f1, %f32;
	abs.f32 	%f34, %f33;
	setp.gt.f32 	%p16, %f34, 0f3A83126F;
	selp.u32 	%r51, 1, 0, %p16;
	add.s32 	%r52, %r50, %r51;
	add.s64 	%rd53, %rd52, %rd50;
	ld.global.f32 	%f35, [%rd53];
	sub.f32 	%f36, %f1, %f35;
	abs.f32 	%f37, %f36;
	setp.gt.f32 	%p17, %f37, 0f3A83126F;
	selp.u32 	%r53, 1, 0, %p17;
	add.s32 	%r67, %r52, %r53;
	add.s64 	%rd67, %rd67, 4;
$L__BB0_7:
	setp.eq.s64 	%p18, %rd19, 0;
	@%p18 bra 	$L__BB0_12;
	setp.eq.s64 	%p19, %rd19, 1;
	@%p19 bra 	$L__BB0_10;
	mul.lo.s64 	%rd54, %rd67, %rd1;
	shl.b64 	%rd55, %rd54, 2;
	add.s64 	%rd56, %rd3, %rd55;
	ld.global.f32 	%f38, [%rd56];
	sub.f32 	%f39, %f1, %f38;
	abs.f32 	%f40, %f39;
	setp.gt.f32 	%p20, %f40, 0f3A83126F;
	selp.u32 	%r55, 1, 0, %p20;
	add.s32 	%r56, %r67, %r55;
	shl.b64 	%rd57, %rd1, 2;
	add.s64 	%rd58, %rd56, %rd57;
	ld.global.f32 	%f41, [%rd58];
	sub.f32 	%f42, %f1, %f41;
	abs.f32 	%f43, %f42;
	setp.gt.f32 	%p21, %f43, 0f3A83126F;
	selp.u32 	%r57, 1, 0, %p21;
	add.s32 	%r67, %r56, %r57;
	add.s64 	%rd67, %rd67, 2;
$L__BB0_10:
	and.b64  	%rd59, %rd4, 1;
	setp.eq.b64 	%p22, %rd59, 1;
	not.pred 	%p23, %p22;
	@%p23 bra 	$L__BB0_12;
	mul.lo.s64 	%rd60, %rd67, %rd1;
	shl.b64 	%rd61, %rd60, 2;
	add.s64 	%rd62, %rd3, %rd61;
	ld.global.f32 	%f44, [%rd62];
	sub.f32 	%f45, %f1, %f44;
	abs.f32 	%f46, %f45;
	setp.gt.f32 	%p24, %f46, 0f3A83126F;
	selp.u32 	%r58, 1, 0, %p24;
	add.s32 	%r67, %r67, %r58;
$L__BB0_12:
	ld.param.u64 	%rd64, [compare_param_1];
	cvta.to.global.u64 	%rd63, %rd64;
	atom.global.add.u32 	%r59, [%rd63], %r67;
	ret;

}
	// .globl	compareD
.visible .entry compareD(
	.param .u64 .ptr .align 1 compareD_param_0,
	.param .u64 .ptr .align 1 compareD_param_1,
	.param .u64 compareD_param_2
)
{
	.reg .pred 	%p<25>;
	.reg .b32 	%r<85>;
	.reg .b64 	%rd<77>;
	.reg .b64 	%fd<47>;

	ld.param.u64 	%rd26, [compareD_param_2];
	mov.u32 	%r15, %ntid.x;
	mov.u32 	%r16, %ntid.y;
	mov.u32 	%r17, %nctaid.x;
	mov.u32 	%r18, %ctaid.y;
	mov.u32 	%r19, %tid.y;
	mad.lo.s32 	%r20, %r18, %r16, %r19;
	mov.u32 	%r21, %ctaid.x;
	mov.u32 	%r22, %tid.x;
	mad.lo.s32 	%r23, %r20, %r17, %r21;
	mad.lo.s32 	%r1, %r23, %r15, %r22;
	setp.lt.u64 	%p1, %rd26, 2;
	mov.b32 	%r84, 0;
	@%p1 bra 	$L__BB1_12;
	ld.param.u64 	%rd69, [compareD_param_0];
	cvta.to.global.u64 	%rd28, %rd69;
	mul.wide.u32 	%rd29, %r1, 8;
	add.s64 	%rd1, %rd28, %rd29;
	ld.global.f64 	%fd1, [%rd1];
	add.s64 	%rd2, %rd26, -1;
	add.s64 	%rd30, %rd26, -2;
	setp.lt.u64 	%p2, %rd30, 7;
	mov.b32 	%r84, 0;
	mov.b64 	%rd74, 1;
	@%p2 bra 	$L__BB1_4;
	ld.param.u64 	%rd70, [compareD_param_0];
	cvta.to.global.u64 	%rd72, %rd70;
	mul.lo.s32 	%r29, %r15, %r16;
	mul.lo.s32 	%r31, %r29, %r17;
	mov.u32 	%r32, %nctaid.y;
	mul.lo.s32 	%r33, %r31, %r32;
	mul.wide.u32 	%rd32, %r33, 8;
	mul.wide.u32 	%rd33, %r1, 8;
	add.s64 	%rd4, %rd32, %rd33;
	mul.wide.u32 	%rd34, %r33, 64;
	mul.wide.u32 	%rd35, %r33, 16;
	add.s64 	%rd5, %rd35, %rd33;
	mul.wide.u32 	%rd36, %r33, 24;
	add.s64 	%rd6, %rd36, %rd33;
	mul.wide.u32 	%rd37, %r33, 32;
	add.s64 	%rd7, %rd37, %rd33;
	mul.wide.u32 	%rd38, %r33, 40;
	add.s64 	%rd8, %rd38, %rd33;
	mul.wide.u32 	%rd39, %r33, 48;
	add.s64 	%rd9, %rd39, %rd33;
	mul.wide.u32 	%rd40, %r33, 56;
	add.s64 	%rd10, %rd40, %rd33;
	add.s64 	%rd11, %rd34, %rd33;
	mov.b32 	%r84, 0;
	mov.b64 	%rd74, 1;
$L__BB1_3:
	.pragma "nounroll";
	add.s64 	%rd41, %rd72, %rd4;
	ld.global.f64 	%fd2, [%rd41];
	sub.f64 	%fd3, %fd1, %fd2;
	abs.f64 	%fd4, %fd3;
	setp.gt.f64 	%p3, %fd4, 0d3E7AD7F29ABCAF48;
	selp.u32 	%r34, 1, 0, %p3;
	add.s32 	%r35, %r84, %r34;
	add.s64 	%rd42, %rd72, %rd5;
	ld.global.f64 	%fd5, [%rd42];
	sub.f64 	%fd6, %fd1, %fd5;
	abs.f64 	%fd7, %fd6;
	setp.gt.f64 	%p4, %fd7, 0d3E7AD7F29ABCAF48;
	selp.u32 	%r36, 1, 0, %p4;
	add.s32 	%r37, %r35, %r36;
	add.s64 	%rd43, %rd72, %rd6;
	ld.global.f64 	%fd8, [%rd43];
	sub.f64 	%fd9, %fd1, %fd8;
	abs.f64 	%fd10, %fd9;
	setp.gt.f64 	%p5, %fd10, 0d3E7AD7F29ABCAF48;
	selp.u32 	%r38, 1, 0, %p5;
	add.s32 	%r39, %r37, %r38;
	add.s64 	%rd44, %rd72, %rd7;
	ld.global.f64 	%fd11, [%rd44];
	sub.f64 	%fd12, %fd1, %fd11;
	abs.f64 	%fd13, %fd12;
	setp.gt.f64 	%p6, %fd13, 0d3E7AD7F29ABCAF48;
	selp.u32 	%r40, 1, 0, %p6;
	add.s32 	%r41, %r39, %r40;
	add.s64 	%rd45, %rd72, %rd8;
	ld.global.f64 	%fd14, [%rd45];
	sub.f64 	%fd15, %fd1, %fd14;
	abs.f64 	%fd16, %fd15;
	setp.gt.f64 	%p7, %fd16, 0d3E7AD7F29ABCAF48;
	selp.u32 	%r42, 1, 0, %p7;
	add.s32 	%r43, %r41, %r42;
	add.s64 	%rd46, %rd72, %rd9;
	ld.global.f64 	%fd17, [%rd46];
	sub.f64 	%fd18, %fd1, %fd17;
	abs.f64 	%fd19, %fd18;
	setp.gt.f64 	%p8, %fd19, 0d3E7AD7F29ABCAF48;
	selp.u32 	%r44, 1, 0, %p8;
	add.s32 	%r45, %r43, %r44;
	add.s64 	%rd47, %rd72, %rd10;
	ld.global.f64 	%fd20, [%rd47];
	sub.f64 	%fd21, %fd1, %fd20;
	abs.f64 	%fd22, %fd21;
	setp.gt.f64 	%p9, %fd22, 0d3E7AD7F29ABCAF48;
	selp.u32 	%r46, 1, 0, %p9;
	add.s32 	%r47, %r45, %r46;
	add.s64 	%rd48, %rd72, %rd11;
	ld.global.f64 	%fd23, [%rd48];
	sub.f64 	%fd24, %fd1, %fd23;
	abs.f64 	%fd25, %fd24;
	setp.gt.f64 	%p10, %fd25, 0d3E7AD7F29ABCAF48;
	selp.u32 	%r48, 1, 0, %p10;
	add.s32 	%r84, %r47, %r48;
	add.s64 	%rd74, %rd74, 8;
	and.b64  	%rd49, %rd2, -8;
	sub.s64 	%rd50, %rd74, %rd49;
	mul.wide.u32 	%rd51, %r33, 64;
	add.s64 	%rd72, %rd72, %rd51;
	setp.ne.s64 	%p11, %rd50, 1;
	@%p11 bra 	$L__BB1_3;
$L__BB1_4:
	and.b64  	%rd17, %rd2, 7;
	setp.eq.s64 	%p12, %rd17, 0;
	@%p12 bra 	$L__BB1_12;
	mov.u32 	%r57, %ntid.x;
	mov.u32 	%r58, %ntid.y;
	mul.lo.s32 	%r59, %r57, %r58;
	mov.u32 	%r60, %nctaid.x;
	mul.lo.s32 	%r61, %r59, %r60;
	mov.u32 	%r62, %nctaid.y;
	mul.lo.s32 	%r63, %r61, %r62;
	cvt.u64.u32 	%rd18, %r63;
	and.b64  	%rd19, %rd2, 3;
	setp.lt.u64 	%p13, %rd17, 4;
	@%p13 bra 	$L__BB1_7;
	mul.lo.s64 	%rd52, %rd74, %rd18;
	shl.b64 	%rd53, %rd52, 3;
	add.s64 	%rd54, %rd1, %rd53;
	ld.global.f64 	%fd26, [%rd54];
	sub.f64 	%fd27, %fd1, %fd26;
	abs.f64 	%fd28, %fd27;
	setp.gt.f64 	%p14, %fd28, 0d3E7AD7F29ABCAF48;
	selp.u32 	%r64, 1, 0, %p14;
	add.s32 	%r65, %r84, %r64;
	shl.b64 	%rd55, %rd18, 3;
	add.s64 	%rd56, %rd54, %rd55;
	ld.global.f64 	%fd29, [%rd56];
	sub.f64 	%fd30, %fd1, %fd29;
	abs.f64 	%fd31, %fd30;
	setp.gt.f64 	%p15, %fd31, 0d3E7AD7F29ABCAF48;
	selp.u32 	%r66, 1, 0, %p15;
	add.s32 	%r67, %r65, %r66;
	add.s64 	%rd57, %rd56, %rd55;
	ld.global.f64 	%fd32, [%rd57];
	sub.f64 	%fd33, %fd1, %fd32;
	abs.f64 	%fd34, %fd33;
	setp.gt.f64 	%p16, %fd34, 0d3E7AD7F29ABCAF48;
	selp.u32 	%r68, 1, 0, %p16;
	add.s32 	%r69, %r67, %r68;
	add.s64 	%rd58, %rd57, %rd55;
	ld.global.f64 	%fd35, [%rd58];
	sub.f64 	%fd36, %fd1, %fd35;
	abs.f64 	%fd37, %fd36;
	setp.gt.f64 	%p17, %fd37, 0d3E7AD7F29ABCAF48;
	selp.u32 	%r70, 1, 0, %p17;
	add.s32 	%r84, %r69, %r70;
	add.s64 	%rd74, %rd74, 4;
$L__BB1_7:
	setp.eq.s64 	%p18, %rd19, 0;
	@%p18 bra 	$L__BB1_12;
	setp.eq.s64 	%p19, %rd19, 1;
	@%p19 bra 	$L__BB1_10;
	mul.lo.s64 	%rd59, %rd74, %rd18;
	shl.b64 	%rd60, %rd59, 3;
	add.s64 	%rd61, %rd1, %rd60;
	ld.global.f64 	%fd38, [%rd61];
	sub.f64 	%fd39, %fd1, %fd38;
	abs.f64 	%fd40, %fd39;
	setp.gt.f64 	%p20, %fd40, 0d3E7AD7F29ABCAF48;
	selp.u32 	%r72, 1, 0, %p20;
	add.s32 	%r73, %r84, %r72;
	shl.b64 	%rd62, %rd18, 3;
	add.s64 	%rd63, %rd61, %rd62;
	ld.global.f64 	%fd41, [%rd63];
	sub.f64 	%fd42, %fd1, %fd41;
	abs.f64 	%fd43, %fd42;
	setp.gt.f64 	%p21, %fd43, 0d3E7AD7F29ABCAF48;
	selp.u32 	%r74, 1, 0, %p21;
	add.s32 	%r84, %r73, %r74;
	add.s64 	%rd74, %rd74, 2;
$L__BB1_10:
	and.b64  	%rd64, %rd2, 1;
	setp.eq.b64 	%p22, %rd64, 1;
	not.pred 	%p23, %p22;
	@%p23 bra 	$L__BB1_12;
	mul.lo.s64 	%rd65, %rd74, %rd18;
	shl.b64 	%rd66, %rd65, 3;
	add.s64 	%rd67, %rd1, %rd66;
	ld.global.f64 	%fd44, [%rd67];
	sub.f64 	%fd45, %fd1, %fd44;
	abs.f64 	%fd46, %fd45;
	setp.gt.f64 	%p24, %fd46, 0d3E7AD7F29ABCAF48;
	selp.u32 	%r75, 1, 0, %p24;
	add.s32 	%r84, %r84, %r75;
$L__BB1_12:
	ld.param.u64 	%rd71, [compareD_param_1];
	cvta.to.global.u64 	%rd68, %rd71;
	atom.global.add.u32 	%r76, [%rd68], %r84;
	ret;

}


// ===== COMPILED SASS (sm_100) =====

	.target	sm_100

	.elftype	@"ET_EXEC"


//--------------------- .note.nv.tkinfo           --------------------------
	.section	.note.nv.tkinfo,"",@"SHT_NOTE"
	.sectionflags	@"SHF_NOTE_NV_TKINFO"
	.tkinfo
        /*0018*/ 	.word	0x00000002
        /*0030*/ 	.string	""
        /*0030*/ 	.string	"ptxas"
        /*0030*/ 	.string	"Cuda compilation tools, release 13.0, V13.0.88"
        /*0030*/ 	.string	"Build cuda_13.0.r13.0/compiler.36424714_0"
        /*0030*/ 	.string	"-arch sm_100 -m 64 "



//--------------------- .note.nv.cuinfo           --------------------------
	.section	.note.nv.cuinfo,"",@"SHT_NOTE"
	.sectionflags	@"SHF_NOTE_NV_CUINFO"
        /*0018*/ 	.short	0x0002
        /*001a*/ 	.short	0x0064
        /*001c*/ 	.short	0x0082
	.zero		2


//--------------------- .nv.info                  --------------------------
	.section	.nv.info,"",@"SHT_CUDA_INFO"
	.align	4


	//----- nvinfo : EIATTR_REGCOUNT
	.align		4
        /*0000*/ 	.byte	0x04, 0x2f
        /*0002*/ 	.short	(.L_1 - .L_0)
	.align		4
.L_0:
        /*0004*/ 	.word	index@(compare)
        /*0008*/ 	.word	0x00000028


	//----- nvinfo : EIATTR_FRAME_SIZE
	.align		4
.L_1:
        /*000c*/ 	.byte	0x04, 0x11
        /*000e*/ 	.short	(.L_3 - .L_2)
	.align		4
.L_2:
        /*0010*/ 	.word	index@(compare)
        /*0014*/ 	.word	0x00000000


	//----- nvinfo : EIATTR_REGCOUNT
	.align		4
.L_3:
        /*0018*/ 	.byte	0x04, 0x2f
        /*001a*/ 	.short	(.L_5 - .L_4)
	.align		4
.L_4:
        /*001c*/ 	.word	index@(compareD)
        /*0020*/ 	.word	0x00000020


	//----- nvinfo : EIATTR_FRAME_SIZE
	.align		4
.L_5:
        /*0024*/ 	.byte	0x04, 0x11
        /*0026*/ 	.short	(.L_7 - .L_6)
	.align		4
.L_6:
        /*0028*/ 	.word	index@(compareD)
        /*002c*/ 	.word	0x00000000


	//----- nvinfo : EIATTR_MIN_STACK_SIZE
	.align		4
.L_7:
        /*0030*/ 	.byte	0x04, 0x12
        /*0032*/ 	.short	(.L_9 - .L_8)
	.align		4
.L_8:
        /*0034*/ 	.word	index@(compareD)
        /*0038*/ 	.word	0x00000000


	//----- nvinfo : EIATTR_MIN_STACK_SIZE
	.align		4
.L_9:
        /*003c*/ 	.byte	0x04, 0x12
        /*003e*/ 	.short	(.L_11 - .L_10)
	.align		4
.L_10:
        /*0040*/ 	.word	index@(compare)
        /*0044*/ 	.word	0x00000000
.L_11:


//--------------------- .nv.compat                --------------------------
	.section	.nv.compat,"",@"SHT_CUDA_COMPAT_INFO"
	.align	4
        /*0000*/ 	.byte	0x02, 0x09, 0x00, 0x00, 0x02, 0x02, 0x01, 0x00, 0x02, 0x05, 0x05, 0x00, 0x03, 0x07, 0x01, 0x01
        /*0010*/ 	.byte	0x02, 0x03, 0x00, 0x00, 0x02, 0x06, 0x01, 0x00, 0x04, 0x0b, 0x08, 0x00, 0x01, 0x00, 0x00, 0x00
        /*0020*/ 	.byte	0x00, 0x00, 0x00, 0x00


//--------------------- .nv.info.compareD         --------------------------
	.section	.nv.info.compareD,"",@"SHT_CUDA_INFO"
	.sectionflags	@""
	.align	4


	//----- nvinfo : EIATTR_CUDA_API_VERSION
	.align		4
        /*0000*/ 	.byte	0x04, 0x37
        /*0002*/ 	.short	(.L_13 - .L_12)
.L_12:
        /*0004*/ 	.word	0x00000082


	//----- nvinfo : EIATTR_KPARAM_INFO
	.align		4
.L_13:
        /*0008*/ 	.byte	0x04, 0x17
        /*000a*/ 	.short	(.L_15 - .L_14)
.L_14:
        /*000c*/ 	.word	0x00000000
        /*0010*/ 	.short	0x0002
        /*0012*/ 	.short	0x0010
        /*0014*/ 	.byte	0x00, 0xf0, 0x21, 0x00


	//----- nvinfo : EIATTR_KPARAM_INFO
	.align		4
.L_15:
        /*0018*/ 	.byte	0x04, 0x17
        /*001a*/ 	.short	(.L_17 - .L_16)
.L_16:
        /*001c*/ 	.word	0x00000000
        /*0020*/ 	.short	0x0001
        /*0022*/ 	.short	0x0008
        /*0024*/ 	.byte	0x00, 0xf5, 0x21, 0x00


	//----- nvinfo : EIATTR_KPARAM_INFO
	.align		4
.L_17:
        /*0028*/ 	.byte	0x04, 0x17
        /*002a*/ 	.short	(.L_19 - .L_18)
.L_18:
        /*002c*/ 	.word	0x00000000
        /*0030*/ 	.short	0x0000
        /*0032*/ 	.short	0x0000
        /*0034*/ 	.byte	0x00, 0xf5, 0x21, 0x00


	//----- nvinfo : EIATTR_SPARSE_MMA_MASK
	.align		4
.L_19:
        /*0038*/ 	.byte	0x03, 0x50
        /*003a*/ 	.short	0x0000


	//----- nvinfo : EIATTR_MAXREG_COUNT
	.align		4
        /*003c*/ 	.byte	0x03, 0x1b
        /*003e*/ 	.short	0x00ff


	//----- nvinfo : EIATTR_MERCURY_ISA_VERSION
	.align		4
        /*0040*/ 	.byte	0x03, 0x5f
        /*0042*/ 	.short	0x0101


	//----- nvinfo : EIATTR_INT_WARP_WIDE_INSTR_OFFSETS
	.align		4
        /*0044*/ 	.byte	0x04, 0x31
        /*0046*/ 	.short	(.L_21 - .L_20)


	//   ....[0]....
.L_20:
        /*0048*/ 	.word	0x00000d30


	//   ....[1]....
        /*004c*/ 	.word	0x00000d50


	//----- nvinfo : EIATTR_VRC_CTA_INIT_COUNT
	.align		4
.L_21:
        /*0050*/ 	.byte	0x02, 0x4a
	.zero		1
	.zero		1


	//----- nvinfo : EIATTR_EXIT_INSTR_OFFSETS
	.align		4
        /*0054*/ 	.byte	0x04, 0x1c
        /*0056*/ 	.short	(.L_23 - .L_22)


	//   ....[0]....
.L_22:
        /*0058*/ 	.word	0x00000da0


	//----- nvinfo : EIATTR_CBANK_PARAM_SIZE
	.align		4
.L_23:
        /*005c*/ 	.byte	0x03, 0x19
        /*005e*/ 	.short	0x0018


	//----- nvinfo : EIATTR_PARAM_CBANK
	.align		4
        /*0060*/ 	.byte	0x04, 0x0a
        /*0062*/ 	.short	(.L_25 - .L_24)
	.align		4
.L_24:
        /*0064*/ 	.word	index@(.nv.constant0.compareD)
        /*0068*/ 	.short	0x0380
        /*006a*/ 	.short	0x0018


	//----- nvinfo : EIATTR_SW_WAR
	.align		4
.L_25:
        /*006c*/ 	.byte	0x04, 0x36
        /*006e*/ 	.short	(.L_27 - .L_26)
.L_26:
        /*0070*/ 	.word	0x00000008
.L_27:


//--------------------- .nv.info.compare          --------------------------
	.section	.nv.info.compare,"",@"SHT_CUDA_INFO"
	.sectionflags	@""
	.align	4


	//----- nvinfo : EIATTR_CUDA_API_VERSION
	.align		4
        /*0000*/ 	.byte	0x04, 0x37
        /*0002*/ 	.short	(.L_29 - .L_28)
.L_28:
        /*0004*/ 	.word	0x00000082


	//----- nvinfo : EIATTR_KPARAM_INFO
	.align		4
.L_29:
        /*0008*/ 	.byte	0x04, 0x17
        /*000a*/ 	.short	(.L_31 - .L_30)
.L_30:
        /*000c*/ 	.word	0x00000000
        /*0010*/ 	.short	0x0002
        /*0012*/ 	.short	0x0010
        /*0014*/ 	.byte	0x00, 0xf0, 0x21, 0x00


	//----- nvinfo : EIATTR_KPARAM_INFO
	.align		4
.L_31:
        /*0018*/ 	.byte	0x04, 0x17
        /*001a*/ 	.short	(.L_33 - .L_32)
.L_32:
        /*001c*/ 	.word	0x00000000
        /*0020*/ 	.short	0x0001
        /*0022*/ 	.short	0x0008
        /*0024*/ 	.byte	0x00, 0xf5, 0x21, 0x00


	//----- nvinfo : EIATTR_KPARAM_INFO
	.align		4
.L_33:
        /*0028*/ 	.byte	0x04, 0x17
        /*002a*/ 	.short	(.L_35 - .L_34)
.L_34:
        /*002c*/ 	.word	0x00000000
        /*0030*/ 	.short	0x0000
        /*0032*/ 	.short	0x0000
        /*0034*/ 	.byte	0x00, 0xf5, 0x21, 0x00


	//----- nvinfo : EIATTR_SPARSE_MMA_MASK
	.align		4
.L_35:
        /*0038*/ 	.byte	0x03, 0x50
        /*003a*/ 	.short	0x0000


	//----- nvinfo : EIATTR_MAXREG_COUNT
	.align		4
        /*003c*/ 	.byte	0x03, 0x1b
        /*003e*/ 	.short	0x00ff


	//----- nvinfo : EIATTR_MERCURY_ISA_VERSION
	.align		4
        /*0040*/ 	.byte	0x03, 0x5f
        /*0042*/ 	.short	0x0101


	//----- nvinfo : EIATTR_INT_WARP_WIDE_INSTR_OFFSETS
	.align		4
        /*0044*/ 	.byte	0x04, 0x31
        /*0046*/ 	.short	(.L_37 - .L_36)


	//   ....[0]....
.L_36:
        /*0048*/ 	.word	0x00000d00


	//   ....[1]....
        /*004c*/ 	.word	0x00000d20


	//----- nvinfo : EIATTR_VRC_CTA_INIT_COUNT
	.align		4
.L_37:
        /*0050*/ 	.byte	0x02, 0x4a
	.zero		1
	.zero		1


	//----- nvinfo : EIATTR_EXIT_INSTR_OFFSETS
	.align		4
        /*0054*/ 	.byte	0x04, 0x1c
        /*0056*/ 	.short	(.L_39 - .L_38)


	//   ....[0]....
.L_38:
        /*0058*/ 	.word	0x00000d70


	//----- nvinfo : EIATTR_CBANK_PARAM_SIZE
	.align		4
.L_39:
        /*005c*/ 	.byte	0x03, 0x19
        /*005e*/ 	.short	0x0018


	//----- nvinfo : EIATTR_PARAM_CBANK
	.align		4
        /*0060*/ 	.byte	0x04, 0x0a
        /*0062*/ 	.short	(.L_41 - .L_40)
	.align		4
.L_40:
        /*0064*/ 	.word	index@(.nv.constant0.compare)
        /*0068*/ 	.short	0x0380
        /*006a*/ 	.short	0x0018


	//----- nvinfo : EIATTR_SW_WAR
	.align		4
.L_41:
        /*006c*/ 	.byte	0x04, 0x36
        /*006e*/ 	.short	(.L_43 - .L_42)
.L_42:
        /*0070*/ 	.word	0x00000008
.L_43:


//--------------------- .nv.callgraph             --------------------------
	.section	.nv.callgraph,"",@"SHT_CUDA_CALLGRAPH"
	.align	4
	.sectionentsize	8
	.align		4
        /*0000*/ 	.word	0x00000000
	.align		4
        /*0004*/ 	.word	0xffffffff
	.align		4
        /*0008*/ 	.word	0x00000000
	.align		4
        /*000c*/ 	.word	0xfffffffe
	.align		4
        /*0010*/ 	.word	0x00000000
	.align		4
        /*0014*/ 	.word	0xfffffffd
	.align		4
        /*0018*/ 	.word	0x00000000
	.align		4
        /*001c*/ 	.word	0xfffffffc


//--------------------- .text.compareD            --------------------------
	.section	.text.compareD,"ax",@progbits
	.align	128
        .global         compareD
        .type           compareD,@function
        .size           compareD,(.L_x_12 - compareD)
        .other          compareD,@"STO_CUDA_ENTRY STV_DEFAULT"
compareD:
.text.compareD:
[----:B------:R-:W-:Y:S01]  /*0000*/  LDC R1, c[0x0][0x37c] ;  /* 0x0000df00ff017b82 */ /* 0x000fe20000000800 */
[----:B------:R-:W0:Y:S01]  /*0010*/  S2R R0, SR_CTAID.Y ;  /* 0x0000000000007919 */ /* 0x000e220000002600 */
[----:B------:R-:W1:Y:S01]  /*0020*/  LDCU.64 UR10, c[0x0][0x390] ;  /* 0x00007200ff0a77ac */ /* 0x000e620008000a00 */
[----:B------:R-:W-:Y:S01]  /*0030*/  HFMA2 R24, -RZ, RZ, 0, 0 ;  /* 0x00000000ff187431 */ /* 0x000fe200000001ff */
[----:B------:R-:W0:Y:S01]  /*0040*/  S2R R3, SR_TID.Y ;  /* 0x0000000000037919 */ /* 0x000e220000002200 */
[----:B------:R-:W2:Y:S01]  /*0050*/  LDCU UR5, c[0x0][0x360] ;  /* 0x00006c00ff0577ac */ /* 0x000ea20008000800 */
[----:B------:R-:W3:Y:S01]  /*0060*/  S2R R5, SR_CTAID.X ;  /* 0x0000000000057919 */ /* 0x000ee20000002500 */
[----:B------:R-:W0:Y:S01]  /*0070*/  LDCU UR6, c[0x0][0x364] ;  /* 0x00006c80ff0677ac */ /* 0x000e220008000800 */
[----:B------:R-:W2:Y:S01]  /*0080*/  S2R R7, SR_TID.X ;  /* 0x0000000000077919 */ /* 0x000ea20000002100 */
[----:B------:R-:W3:Y:S01]  /*0090*/  LDCU UR7, c[0x0][0x370] ;  /* 0x00006e00ff0777ac */ /* 0x000ee20008000800 */
[----:B------:R-:W4:Y:S01]  /*00a0*/  LDCU.64 UR12, c[0x0][0x358] ;  /* 0x00006b00ff0c77ac */ /* 0x000f220008000a00 */
[----:B-1----:R-:W-:-:S04]  /*00b0*/  UISETP.GE.U32.AND UP0, UPT, UR10, 0x2, UPT ;  /* 0x000000020a00788c */ /* 0x002fc8000bf06070 */
[----:B------:R-:W-:Y:S01]  /*00c0*/  UISETP.GE.U32.AND.EX UP0, UPT, UR11, URZ, UPT, UP0 ;  /* 0x000000ff0b00728c */ /* 0x000fe2000bf06100 */
[----:B0-----:R-:W-:-:S04]  /*00d0*/  IMAD R0, R0, UR6, R3 ;  /* 0x0000000600007c24 */ /* 0x001fc8000f8e0203 */
[----:B---3--:R-:W-:-:S04]  /*00e0*/  IMAD R0, R0, UR7, R5 ;  /* 0x0000000700007c24 */ /* 0x008fc8000f8e0205 */
[----:B--2---:R-:W-:Y:S01]  /*00f0*/  IMAD R7, R0, UR5, R7 ;  /* 0x0000000500077c24 */ /* 0x004fe2000f8e0207 */
[----:B----4-:R-:W-:Y:S06]  /*0100*/  BRA.U !UP0, `(.L_x_0) ;  /* 0x0000000d08047547 */ /* 0x010fec000b800000 */
[----:B------:R-:W0:Y:S02]  /*0110*/  LDC.64 R2, c[0x0][0x380] ;  /* 0x0000e000ff027b82 */ /* 0x000e240000000a00 */
[----:B0-----:R-:W-:-:S05]  /*0120*/  IMAD.WIDE.U32 R2, R7, 0x8, R2 ;  /* 0x0000000807027825 */ /* 0x001fca00078e0002 */
[----:B------:R0:W5:Y:S01]  /*0130*/  LDG.E.64 R4, desc[UR12][R2.64] ;  /* 0x0000000c02047981 */ /* 0x000162000c1e1b00 */
[----:B------:R-:W-:Y:S01]  /*0140*/  UIADD3 UR4, UP0, UPT, UR10, -0x2, URZ ;  /* 0xfffffffe0a047890 */ /* 0x000fe2000ff1e0ff */
[----:B------:R-:W-:Y:S01]  /*0150*/  IMAD.MOV.U32 R24, RZ, RZ, RZ ;  /* 0x000000ffff187224 */ /* 0x000fe200078e00ff */
[----:B------:R-:W-:Y:S02]  /*0160*/  UIADD3 UR8, UP2, UPT, UR10, -0x1, URZ ;  /* 0xffffffff0a087890 */ /* 0x000fe4000ff5e0ff */
[----:B------:R-:W-:Y:S02]  /*0170*/  UIADD3.X UR9, UPT, UPT, UR11, -0x1, URZ, UP0, !UPT ;  /* 0xffffffff0b097890 */ /* 0x000fe400087fe4ff */
[----:B------:R-:W-:Y:S02]  /*0180*/  UISETP.GE.U32.AND UP0, UPT, UR4, 0x7, UPT ;  /* 0x000000070400788c */ /* 0x000fe4000bf06070 */
[----:B------:R-:W-:Y:S02]  /*0190*/  ULOP3.LUT UR10, UR8, 0x7, URZ, 0xc0, !UPT ;  /* 0x00000007080a7892 */ /* 0x000fe4000f8ec0ff */
[----:B------:R-:W-:-:S02]  /*01a0*/  UISETP.GE.U32.AND.EX UP0, UPT, UR9, URZ, UPT, UP0 ;  /* 0x000000ff0900728c */ /* 0x000fc4000bf06100 */
[----:B------:R-:W-:Y:S02]  /*01b0*/  UISETP.NE.U32.AND UP1, UPT, UR10, URZ, UPT ;  /* 0x000000ff0a00728c */ /* 0x000fe4000bf25070 */
[----:B------:R-:W-:Y:S02]  /*01c0*/  UIADD3.X UR9, UPT, UPT, UR11, -0x1, URZ, UP2, !UPT ;  /* 0xffffffff0b097890 */ /* 0x000fe400097fe4ff */
[----:B------:R-:W-:Y:S01]  /*01d0*/  UISETP.NE.AND.EX UP1, UPT, URZ, URZ, UPT, UP1 ;  /* 0x000000ffff00728c */ /* 0x000fe2000bf25310 */
[----:B------:R-:W-:Y:S01]  /*01e0*/  UMOV UR11, 0x1 ;  /* 0x00000001000b7882 */ /* 0x000fe20000000000 */
[----:B------:R-:W-:Y:S01]  /*01f0*/  UMOV UR4, URZ ;  /* 0x000000ff00047c82 */ /* 0x000fe20008000000 */
[----:B0-----:R-:W-:Y:S08]  /*0200*/  BRA.U !UP0, `(.L_x_1) ;  /* 0x0000000508507547 */ /* 0x001ff0000b800000 */
[----:B------:R-:W0:Y:S01]  /*0210*/  LDC R0, c[0x0][0x374] ;  /* 0x0000dd00ff007b82 */ /* 0x000e220000000800 */
[----:B------:R-:W-:Y:S01]  /*0220*/  UIMAD UR4, UR5, UR6, URZ ;  /* 0x00000006050472a4 */ /* 0x000fe2000f8e02ff */
[----:B------:R-:W-:-:S04]  /*0230*/  IMAD.WIDE.U32 R6, R7, 0x8, RZ ;  /* 0x0000000807067825 */ /* 0x000fc800078e00ff */
[----:B------:R-:W-:Y:S01]  /*0240*/  HFMA2 R24, -RZ, RZ, 0, 0 ;  /* 0x00000000ff187431 */ /* 0x000fe200000001ff */
[----:B------:R-:W-:Y:S01]  /*0250*/  UMOV UR11, 0x1 ;  /* 0x00000001000b7882 */ /* 0x000fe20000000000 */
[----:B------:R-:W-:Y:S01]  /*0260*/  UIMAD UR4, UR4, UR7, URZ ;  /* 0x00000007040472a4 */ /* 0x000fe2000f8e02ff */
[----:B------:R-:W1:Y:S05]  /*0270*/  LDC.64 R22, c[0x0][0x380] ;  /* 0x0000e000ff167b82 */ /* 0x000e6a0000000a00 */
[----:B0-----:R-:W-:Y:S01]  /*0280*/  IMAD R0, R0, UR4, RZ ;  /* 0x0000000400007c24 */ /* 0x001fe2000f8e02ff */
[----:B------:R-:W-:-:S03]  /*0290*/  UMOV UR4, URZ ;  /* 0x000000ff00047c82 */ /* 0x000fc60008000000 */
[----:B------:R-:W-:-:S04]  /*02a0*/  IMAD.WIDE.U32 R8, R0, 0x8, R6 ;  /* 0x0000000800087825 */ /* 0x000fc800078e0006 */
[----:B------:R-:W-:-:S04]  /*02b0*/  IMAD.WIDE.U32 R10, R0, 0x10, R6 ;  /* 0x00000010000a7825 */ /* 0x000fc800078e0006 */
[----:B------:R-:W-:-:S04]  /*02c0*/  IMAD.WIDE.U32 R12, R0, 0x18, R6 ;  /* 0x00000018000c7825 */ /* 0x000fc800078e0006 */
[----:B------:R-:W-:-:S04]  /*02d0*/  IMAD.WIDE.U32 R14, R0, 0x20, R6 ;  /* 0x00000020000e7825 */ /* 0x000fc800078e0006 */
[----:B------:R-:W-:-:S04]  /*02e0*/  IMAD.WIDE.U32 R16, R0, 0x28, R6 ;  /* 0x0000002800107825 */ /* 0x000fc800078e0006 */
[----:B------:R-:W-:-:S04]  /*02f0*/  IMAD.WIDE.U32 R18, R0, 0x30, R6 ;  /* 0x0000003000127825 */ /* 0x000fc800078e0006 */
[----:B------:R-:W-:-:S04]  /*0300*/  IMAD.WIDE.U32 R20, R0, 0x38, R6 ;  /* 0x0000003800147825 */ /* 0x000fc800078e0006 */
[----:B-1----:R-:W-:-:S07]  /*0310*/  IMAD.WIDE.U32 R6, R0, 0x40, R6 ;  /* 0x0000004000067825 */ /* 0x002fce00078e0006 */
.L_x_2:
[----:B------:R-:W-:-:S05]  /*0320*/  IADD3 R28, P0, PT, R8, R22, RZ ;  /* 0x00000016081c7210 */ /* 0x000fca0007f1e0ff */
[----:B------:R-:W-:-:S05]  /*0330*/  IMAD.X R29, R9, 0x1, R23, P0 ;  /* 0x00000001091d7824 */ /* 0x000fca00000e0617 */
[----:B------:R-:W2:Y:S01]  /*0340*/  LDG.E.64 R26, desc[UR12][R28.64] ;  /* 0x0000000c1c1a7981 */ /* 0x000ea2000c1e1b00 */
[----:B------:R-:W-:Y:S01]  /*0350*/  UMOV UR6, 0x9abcaf48 ;  /* 0x9abcaf4800067882 */ /* 0x000fe20000000000 */
[----:B------:R-:W-:Y:S01]  /*0360*/  UMOV UR7, 0x3e7ad7f2 ;  /* 0x3e7ad7f200077882 */ /* 0x000fe20000000000 */
[----:B------:R-:W-:Y:S01]  /*0370*/  IADD3 R25, PT, PT, R24, 0x1, RZ ;  /* 0x0000000118197810 */ /* 0x000fe20007ffe0ff */
[----:B--2--5:R-:W-:-:S08]  /*0380*/  DADD R26, R4, -R26 ;  /* 0x00000000041a7229 */ /* 0x024fd0000000081a */
[----:B------:R-:W-:-:S14]  /*0390*/  DSETP.GT.AND P0, PT, |R26|, UR6, PT ;  /* 0x000000061a007e2a */ /* 0x000fdc000bf04200 */
[----:B------:R-:W-:Y:S01]  /*03a0*/  @!P0 IMAD.MOV R25, RZ, RZ, R24 ;  /* 0x000000ffff198224 */ /* 0x000fe200078e0218 */
[----:B------:R-:W-:-:S04]  /*03b0*/  IADD3 R28, P0, PT, R10, R22, RZ ;  /* 0x000000160a1c7210 */ /* 0x000fc80007f1e0ff */
[----:B------:R-:W-:-:S05]  /*03c0*/  IADD3.X R29, PT, PT, R11, R23, RZ, P0, !PT ;  /* 0x000000170b1d7210 */ /* 0x000fca00007fe4ff */
[----:B------:R-:W2:Y:S01]  /*03d0*/  LDG.E.64 R26, desc[UR12][R28.64] ;  /* 0x0000000c1c1a7981 */ /* 0x000ea2000c1e1b00 */
[----:B------:R-:W-:Y:S01]  /*03e0*/  VIADD R24, R25, 0x1 ;  /* 0x0000000119187836 */ /* 0x000fe20000000000 */
[----:B--2---:R-:W-:-:S08]  /*03f0*/  DADD R26, R4, -R26 ;  /* 0x00000000041a7229 */ /* 0x004fd0000000081a */
[----:B------:R-:W-:-:S14]  /*0400*/  DSETP.GT.AND P0, PT, |R26|, UR6, PT ;  /* 0x000000061a007e2a */ /* 0x000fdc000bf04200 */
[----:B------:R-:W-:Y:S02]  /*0410*/  @!P0 IADD3 R24, PT, PT, R25, RZ, RZ ;  /* 0x000000ff19188210 */ /* 0x000fe40007ffe0ff */
[----:B------:R-:W-:-:S05]  /*0420*/  IADD3 R28, P0, PT, R12, R22, RZ ;  /* 0x000000160c1c7210 */ /* 0x000fca0007f1e0ff */
[----:B------:R-:W-:-:S05]  /*0430*/  IMAD.X R29, R13, 0x1, R23, P0 ;  /* 0x000000010d1d7824 */ /* 0x000fca00000e0617 */
[----:B------:R-:W2:Y:S01]  /*0440*/  LDG.E.64 R26, desc[UR12][R28.64] ;  /* 0x0000000c1c1a7981 */ /* 0x000ea2000c1e1b00 */
[----:B------:R-:W-:Y:S01]  /*0450*/  IADD3 R25, PT, PT, R24, 0x1, RZ ;  /* 0x0000000118197810 */ /* 0x000fe20007ffe0ff */
[----:B--2---:R-:W-:-:S08]  /*0460*/  DADD R26, R4, -R26 ;  /* 0x00000000041a7229 */ /* 0x004fd0000000081a */
        /* <DEDUP_REMOVED lines=31> */
[----:B------:R-:W-:-:S06]  /*0660*/  IADD3.X R27, PT, PT, R7, R23, RZ, P0, !PT ;  /* 0x00000017071b7210 */ /* 0x000fcc00007fe4ff */
[----:B------:R-:W2:Y:S01]  /*0670*/  LDG.E.64 R26, desc[UR12][R26.64] ;  /* 0x0000000c1a1a7981 */ /* 0x000ea2000c1e1b00 */
[----:B------:R-:W-:Y:S01]  /*0680*/  UIADD3 UR11, UP0, UPT, UR11, 0x8, URZ ;  /* 0x000000080b0b7890 */ /* 0x000fe2000ff1e0ff */
[----:B------:R-:W-:Y:S01]  /*0690*/  VIADD R24, R25, 0x1 ;  /* 0x0000000119187836 */ /* 0x000fe20000000000 */
[----:B------:R-:W-:Y:S01]  /*06a0*/  ULOP3.LUT UR5, UR8, 0xfffffff8, URZ, 0xc0, !UPT ;  /* 0xfffffff808057892 */ /* 0x000fe2000f8ec0ff */
[----:B------:R-:W-:Y:S01]  /*06b0*/  IMAD.WIDE.U32 R22, R0, 0x40, R22 ;  /* 0x0000004000167825 */ /* 0x000fe200078e0016 */
[----:B------:R-:W-:Y:S02]  /*06c0*/  UIADD3.X UR4, UPT, UPT, URZ, UR4, URZ, UP0, !UPT ;  /* 0x00000004ff047290 */ /* 0x000fe400087fe4ff */
[----:B------:R-:W-:Y:S01]  /*06d0*/  UIADD3 UR5, UP0, UPT, -UR5, UR11, URZ ;  /* 0x0000000b05057290 */ /* 0x000fe2000ff1e1ff */
[----:B--2---:R-:W-:-:S08]  /*06e0*/  DADD R26, R4, -R26 ;  /* 0x00000000041a7229 */ /* 0x004fd0000000081a */
[----:B------:R-:W-:Y:S01]  /*06f0*/  DSETP.GT.AND P0, PT, |R26|, UR6, PT ;  /* 0x000000061a007e2a */ /* 0x000fe2000bf04200 */
[----:B------:R-:W-:Y:S02]  /*0700*/  UIADD3.X UR6, UPT, UPT, UR4, ~UR9, URZ, UP0, !UPT ;  /* 0x8000000904067290 */ /* 0x000fe400087fe4ff */
[----:B------:R-:W-:-:S04]  /*0710*/  UISETP.NE.U32.AND UP0, UPT, UR5, 0x1, UPT ;  /* 0x000000010500788c */ /* 0x000fc8000bf05070 */
[----:B------:R-:W-:-:S07]  /*0720*/  UISETP.NE.AND.EX UP0, UPT, UR6, URZ, UPT, UP0 ;  /* 0x000000ff0600728c */ /* 0x000fce000bf05300 */
[----:B------:R-:W-:Y:S02]  /*0730*/  @!P0 IADD3 R24, PT, PT, R25, RZ, RZ ;  /* 0x000000ff19188210 */ /* 0x000fe40007ffe0ff */
[----:B------:R-:W-:Y:S05]  /*0740*/  BRA.U UP0, `(.L_x_2) ;  /* 0xfffffff900f47547 */ /* 0x000fea000b83ffff */
.L_x_1:
[----:B------:R-:W-:Y:S05]  /*0750*/  BRA.U !UP1, `(.L_x_0) ;  /* 0x0000000509707547 */ /* 0x000fea000b800000 */
[----:B------:R-:W0:Y:S01]  /*0760*/  LDCU UR5, c[0x0][0x360] ;  /* 0x00006c00ff0577ac */ /* 0x000e220008000800 */
[----:B------:R-:W0:Y:S01]  /*0770*/  LDCU UR6, c[0x0][0x364] ;  /* 0x00006c80ff0677ac */ /* 0x000e220008000800 */
[----:B------:R-:W1:Y:S01]  /*0780*/  LDCU UR7, c[0x0][0x370] ;  /* 0x00006e00ff0777ac */ /* 0x000e620008000800 */
[----:B------:R-:W2:Y:S01]  /*0790*/  LDC R0, c[0x0][0x374] ;  /* 0x0000dd00ff007b82 */ /* 0x000ea20000000800 */
[----:B------:R-:W-:Y:S02]  /*07a0*/  UISETP.GE.U32.AND UP1, UPT, UR10, 0x4, UPT ;  /* 0x000000040a00788c */ /* 0x000fe4000bf26070 */
[----:B------:R-:W-:Y:S02]  /*07b0*/  ULOP3.LUT UR9, UR8, 0x3, URZ, 0xc0, !UPT ;  /* 0x0000000308097892 */ /* 0x000fe4000f8ec0ff */
[----:B------:R-:W-:Y:S02]  /*07c0*/  UISETP.GE.U32.AND.EX UP1, UPT, URZ, URZ, UPT, UP1 ;  /* 0x000000ffff00728c */ /* 0x000fe4000bf26110 */
[----:B------:R-:W-:-:S02]  /*07d0*/  UISETP.NE.U32.AND UP0, UPT, UR9, URZ, UPT ;  /* 0x000000ff0900728c */ /* 0x000fc4000bf05070 */
[----:B0-----:R-:W-:Y:S02]  /*07e0*/  UIMAD UR5, UR5, UR6, URZ ;  /* 0x00000006050572a4 */ /* 0x001fe4000f8e02ff */
[----:B------:R-:W-:Y:S02]  /*07f0*/  UISETP.NE.AND.EX UP0, UPT, URZ, URZ, UPT, UP0 ;  /* 0x000000ffff00728c */ /* 0x000fe4000bf05300 */
[----:B-1----:R-:W-:-:S06]  /*0800*/  UIMAD UR5, UR5, UR7, URZ ;  /* 0x00000007050572a4 */ /* 0x002fcc000f8e02ff */
[----:B--2---:R-:W-:Y:S01]  /*0810*/  IMAD R0, R0, UR5, RZ ;  /* 0x0000000500007c24 */ /* 0x004fe2000f8e02ff */
[----:B------:R-:W-:Y:S06]  /*0820*/  BRA.U !UP1, `(.L_x_3) ;  /* 0x0000000109947547 */ /* 0x000fec000b800000 */
[C---:B------:R-:W-:Y:S01]  /*0830*/  IMAD R9, R0.reuse, UR4, RZ ;  /* 0x0000000400097c24 */ /* 0x040fe2000f8e02ff */
[C---:B------:R-:W-:Y:S01]  /*0840*/  SHF.L.U32 R21, R0.reuse, 0x3, RZ ;  /* 0x0000000300157819 */ /* 0x040fe200000006ff */
[----:B------:R-:W-:Y:S01]  /*0850*/  IMAD.WIDE.U32 R6, R0, UR11, RZ ;  /* 0x0000000b00067c25 */ /* 0x000fe2000f8e00ff */
[----:B------:R-:W-:-:S03]  /*0860*/  SHF.R.U32.HI R13, RZ, 0x1d, R0 ;  /* 0x0000001dff0d7819 */ /* 0x000fc60000011600 */
[----:B------:R-:W-:Y:S01]  /*0870*/  IMAD.IADD R7, R7, 0x1, R9 ;  /* 0x0000000107077824 */ /* 0x000fe200078e0209 */
[----:B------:R-:W-:-:S04]  /*0880*/  LEA R14, P0, R6, R2, 0x3 ;  /* 0x00000002060e7211 */ /* 0x000fc800078018ff */
[----:B------:R-:W-:Y:S02]  /*0890*/  LEA.HI.X R15, R6, R3, R7, 0x3, P0 ;  /* 0x00000003060f7211 */ /* 0x000fe400000f1c07 */
[----:B------:R-:W-:-:S03]  /*08a0*/  IADD3 R16, P0, PT, R21, R14, RZ ;  /* 0x0000000e15107210 */ /* 0x000fc60007f1e0ff */
[----:B------:R-:W2:Y:S02]  /*08b0*/  LDG.E.64 R6, desc[UR12][R14.64] ;  /* 0x0000000c0e067981 */ /* 0x000ea4000c1e1b00 */
[----:B------:R-:W-:Y:S01]  /*08c0*/  IMAD.X R17, R13, 0x1, R15, P0 ;  /* 0x000000010d117824 */ /* 0x000fe200000e060f */
[----:B------:R-:W-:-:S04]  /*08d0*/  IADD3 R18, P0, PT, R21, R16, RZ ;  /* 0x0000001015127210 */ /* 0x000fc80007f1e0ff */
[----:B------:R-:W3:Y:S01]  /*08e0*/  LDG.E.64 R8, desc[UR12][R16.64] ;  /* 0x0000000c10087981 */ /* 0x000ee2000c1e1b00 */
[----:B------:R-:W-:Y:S02]  /*08f0*/  IADD3.X R19, PT, PT, R13, R17, RZ, P0, !PT ;  /* 0x000000110d137210 */ /* 0x000fe400007fe4ff */
[----:B------:R-:W-:-:S03]  /*0900*/  IADD3 R20, P0, PT, R21, R18, RZ ;  /* 0x0000001215147210 */ /* 0x000fc60007f1e0ff */
[----:B------:R-:W4:Y:S02]  /*0910*/  LDG.E.64 R10, desc[UR12][R18.64] ;  /* 0x0000000c120a7981 */ /* 0x000f24000c1e1b00 */
[----:B------:R-:W-:-:S05]  /*0920*/  IMAD.X R21, R13, 0x1, R19, P0 ;  /* 0x000000010d157824 */ /* 0x000fca00000e0613 */
[----:B------:R-:W4:Y:S01]  /*0930*/  LDG.E.64 R12, desc[UR12][R20.64] ;  /* 0x0000000c140c7981 */ /* 0x000f22000c1e1b00 */
[----:B------:R-:W-:Y:S01]  /*0940*/  UMOV UR6, 0x9abcaf48 ;  /* 0x9abcaf4800067882 */ /* 0x000fe20000000000 */
[----:B------:R-:W-:Y:S01]  /*0950*/  UMOV UR7, 0x3e7ad7f2 ;  /* 0x3e7ad7f200077882 */ /* 0x000fe20000000000 */
[----:B------:R-:W-:-:S04]  /*0960*/  UIADD3 UR11, UP1, UPT, UR11, 0x4, URZ ;  /* 0x000000040b0b7890 */ /* 0x000fc8000ff3e0ff */
[----:B------:R-:W-:Y:S01]  /*0970*/  UIADD3.X UR4, UPT, UPT, URZ, UR4, URZ, UP1, !UPT ;  /* 0x00000004ff047290 */ /* 0x000fe20008ffe4ff */
[C---:B--2--5:R-:W-:Y:S02]  /*0980*/  DADD R6, R4.reuse, -R6 ;  /* 0x0000000004067229 */ /* 0x064fe40000000806 */
[----:B---3--:R-:W-:-:S06]  /*0990*/  DADD R8, R4, -R8 ;  /* 0x0000000004087229 */ /* 0x008fcc0000000808 */
[----:B------:R-:W-:Y:S01]  /*09a0*/  DSETP.GT.AND P1, PT, |R6|, UR6, PT ;  /* 0x0000000606007e2a */ /* 0x000fe2000bf24200 */
[----:B------:R-:W-:Y:S01]  /*09b0*/  IADD3 R6, PT, PT, R24, 0x1, RZ ;  /* 0x0000000118067810 */ /* 0x000fe20007ffe0ff */
[----:B----4-:R-:W-:Y:S02]  /*09c0*/  DADD R10, R4, -R10 ;  /* 0x00000000040a7229 */ /* 0x010fe4000000080a */
[----:B------:R-:W-:Y:S02]  /*09d0*/  DSETP.GT.AND P0, PT, |R8|, UR6, PT ;  /* 0x0000000608007e2a */ /* 0x000fe4000bf04200 */
[----:B------:R-:W-:-:S08]  /*09e0*/  DADD R12, R4, -R12 ;  /* 0x00000000040c7229 */ /* 0x000fd0000000080c */
[----:B------:R-:W-:Y:S01]  /*09f0*/  @!P1 IMAD.MOV R6, RZ, RZ, R24 ;  /* 0x000000ffff069224 */ /* 0x000fe200078e0218 */
[----:B------:R-:W-:-:S04]  /*0a00*/  DSETP.GT.AND P1, PT, |R10|, UR6, PT ;  /* 0x000000060a007e2a */ /* 0x000fc8000bf24200 */
[----:B------:R-:W-:Y:S01]  /*0a10*/  IADD3 R7, PT, PT, R6, 0x1, RZ ;  /* 0x0000000106077810 */ /* 0x000fe20007ffe0ff */
[----:B------:R-:W-:Y:S01]  /*0a20*/  @!P0 IMAD.MOV R7, RZ, RZ, R6 ;  /* 0x000000ffff078224 */ /* 0x000fe200078e0206 */
[----:B------:R-:W-:-:S04]  /*0a30*/  DSETP.GT.AND P0, PT, |R12|, UR6, PT ;  /* 0x000000060c007e2a */ /* 0x000fc8000bf04200 */
[----:B------:R-:W-:-:S04]  /*0a40*/  IADD3 R6, PT, PT, R7, 0x1, RZ ;  /* 0x0000000107067810 */ /* 0x000fc80007ffe0ff */
[----:B------:R-:W-:-:S05]  /*0a50*/  @!P1 IMAD.MOV R6, RZ, RZ, R7 ;  /* 0x000000ffff069224 */ /* 0x000fca00078e0207 */
[----:B------:R-:W-:Y:S01]  /*0a60*/  IADD3 R24, PT, PT, R6, 0x1, RZ ;  /* 0x0000000106187810 */ /* 0x000fe20007ffe0ff */
[----:B------:R-:W-:-:S07]  /*0a70*/  @!P0 IMAD.MOV R24, RZ, RZ, R6 ;  /* 0x000000ffff188224 */ /* 0x000fce00078e0206 */
.L_x_3:
[----:B------:R-:W-:Y:S05]  /*0a80*/  BRA.U !UP0, `(.L_x_0) ;  /* 0x0000000108a47547 */ /* 0x000fea000b800000 */
[----:B------:R-:W-:Y:S02]  /*0a90*/  UISETP.NE.U32.AND UP1, UPT, UR9, 0x1, UPT ;  /* 0x000000010900788c */ /* 0x000fe4000bf25070 */
[----:B------:R-:W-:Y:S02]  /*0aa0*/  ULOP3.LUT UR5, UR8, 0x1, URZ, 0xc0, !UPT ;  /* 0x0000000108057892 */ /* 0x000fe4000f8ec0ff */
[----:B------:R-:W-:Y:S02]  /*0ab0*/  UISETP.NE.AND.EX UP1, UPT, URZ, URZ, UPT, UP1 ;  /* 0x000000ffff00728c */ /* 0x000fe4000bf25310 */
[----:B------:R-:W-:-:S04]  /*0ac0*/  UISETP.NE.U32.AND UP0, UPT, UR5, 0x1, UPT ;  /* 0x000000010500788c */ /* 0x000fc8000bf05070 */
[----:B------:R-:W-:-:S03]  /*0ad0*/  UISETP.NE.U32.AND.EX UP0, UPT, URZ, URZ, UPT, UP0 ;  /* 0x000000ffff00728c */ /* 0x000fc6000bf05100 */
[----:B------:R-:W-:Y:S08]  /*0ae0*/  BRA.U !UP1, `(.L_x_4) ;  /* 0x0000000109547547 */ /* 0x000ff0000b800000 */
[C---:B------:R-:W-:Y:S02]  /*0af0*/  IMAD R9, R0.reuse, UR4, RZ ;  /* 0x0000000400097c24 */ /* 0x040fe4000f8e02ff */
[----:B------:R-:W-:-:S05]  /*0b00*/  IMAD.WIDE.U32 R6, R0, UR11, RZ ;  /* 0x0000000b00067c25 */ /* 0x000fca000f8e00ff */
[----:B------:R-:W-:Y:S02]  /*0b10*/  IADD3 R9, PT, PT, R7, R9, RZ ;  /* 0x0000000907097210 */ /* 0x000fe40007ffe0ff */
[----:B------:R-:W-:-:S04]  /*0b20*/  LEA R10, P0, R6, R2, 0x3 ;  /* 0x00000002060a7211 */ /* 0x000fc800078018ff */
[----:B------:R-:W-:Y:S02]  /*0b30*/  LEA.HI.X R11, R6, R3, R9, 0x3, P0 ;  /* 0x00000003060b7211 */ /* 0x000fe400000f1c09 */
[----:B------:R-:W-:-:S03]  /*0b40*/  LEA R8, P0, R0, R10, 0x3 ;  /* 0x0000000a00087211 */ /* 0x000fc600078018ff */
[----:B------:R-:W2:Y:S01]  /*0b50*/  LDG.E.64 R12, desc[UR12][R10.64] ;  /* 0x0000000c0a0c7981 */ /* 0x000ea2000c1e1b00 */
[----:B------:R-:W-:-:S05]  /*0b60*/  LEA.HI.X R9, R0, R11, RZ, 0x3, P0 ;  /* 0x0000000b00097211 */ /* 0x000fca00000f1cff */
[----:B------:R-:W3:Y:S01]  /*0b70*/  LDG.E.64 R6, desc[UR12][R8.64] ;  /* 0x0000000c08067981 */ /* 0x000ee2000c1e1b00 */
[----:B------:R-:W-:Y:S01]  /*0b80*/  UMOV UR6, 0x9abcaf48 ;  /* 0x9abcaf4800067882 */ /* 0x000fe20000000000 */
[----:B------:R-:W-:Y:S01]  /*0b90*/  UMOV UR7, 0x3e7ad7f2 ;  /* 0x3e7ad7f200077882 */ /* 0x000fe20000000000 */
[----:B------:R-:W-:-:S04]  /*0ba0*/  UIADD3 UR11, UP1, UPT, UR11, 0x2, URZ ;  /* 0x000000020b0b7890 */ /* 0x000fc8000ff3e0ff */
[----:B------:R-:W-:Y:S01]  /*0bb0*/  UIADD3.X UR4, UPT, UPT, URZ, UR4, URZ, UP1, !UPT ;  /* 0x00000004ff047290 */ /* 0x000fe20008ffe4ff */
[C---:B--2--5:R-:W-:Y:S02]  /*0bc0*/  DADD R12, R4.reuse, -R12 ;  /* 0x00000000040c7229 */ /* 0x064fe4000000080c */
[----:B---3--:R-:W-:-:S06]  /*0bd0*/  DADD R6, R4, -R6 ;  /* 0x0000000004067229 */ /* 0x008fcc0000000806 */
[----:B------:R-:W-:Y:S02]  /*0be0*/  DSETP.GT.AND P1, PT, |R12|, UR6, PT ;  /* 0x000000060c007e2a */ /* 0x000fe4000bf24200 */
[----:B------:R-:W-:Y:S01]  /*0bf0*/  DSETP.GT.AND P0, PT, |R6|, UR6, PT ;  /* 0x0000000606007e2a */ /* 0x000fe2000bf04200 */
[----:B------:R-:W-:-:S11]  /*0c00*/  VIADD R6, R24, 0x1 ;  /* 0x0000000118067836 */ /* 0x000fd60000000000 */
[----:B------:R-:W-:-:S05]  /*0c10*/  @!P1 IADD3 R6, PT, PT, R24, RZ, RZ ;  /* 0x000000ff18069210 */ /* 0x000fca0007ffe0ff */
[C---:B------:R-:W-:Y:S01]  /*0c20*/  VIADD R24, R6.reuse, 0x1 ;  /* 0x0000000106187836 */ /* 0x040fe20000000000 */
[----:B------:R-:W-:-:S07]  /*0c30*/  @!P0 IADD3 R24, PT, PT, R6, RZ, RZ ;  /* 0x000000ff06188210 */ /* 0x000fce0007ffe0ff */
.L_x_4:
[----:B------:R-:W-:Y:S05]  /*0c40*/  BRA.U UP0, `(.L_x_0) ;  /* 0x0000000100347547 */ /* 0x000fea000b800000 */
[C---:B------:R-:W-:Y:S02]  /*0c50*/  IMAD R9, R0.reuse, UR4, RZ ;  /* 0x0000000400097c24 */ /* 0x040fe4000f8e02ff */
[----:B------:R-:W-:-:S04]  /*0c60*/  IMAD.WIDE.U32 R6, R0, UR11, RZ ;  /* 0x0000000b00067c25 */ /* 0x000fc8000f8e00ff */
[----:B------:R-:W-:Y:S01]  /*0c70*/  IMAD.IADD R7, R7, 0x1, R9 ;  /* 0x0000000107077824 */ /* 0x000fe200078e0209 */
[----:B------:R-:W-:-:S04]  /*0c80*/  LEA R8, P0, R6, R2, 0x3 ;  /* 0x0000000206087211 */ /* 0x000fc800078018ff */
[----:B------:R-:W-:-:S05]  /*0c90*/  LEA.HI.X R9, R6, R3, R7, 0x3, P0 ;  /* 0x0000000306097211 */ /* 0x000fca00000f1c07 */
[----:B------:R-:W2:Y:S01]  /*0ca0*/  LDG.E.64 R2, desc[UR12][R8.64] ;  /* 0x0000000c08027981 */ /* 0x000ea2000c1e1b00 */
[----:B------:R-:W-:Y:S01]  /*0cb0*/  UMOV UR4, 0x9abcaf48 ;  /* 0x9abcaf4800047882 */ /* 0x000fe20000000000 */
[----:B------:R-:W-:Y:S01]  /*0cc0*/  UMOV UR5, 0x3e7ad7f2 ;  /* 0x3e7ad7f200057882 */ /* 0x000fe20000000000 */
[----:B------:R-:W-:Y:S01]  /*0cd0*/  IADD3 R0, PT, PT, R24, 0x1, RZ ;  /* 0x0000000118007810 */ /* 0x000fe20007ffe0ff */
[----:B--2--5:R-:W-:-:S08]  /*0ce0*/  DADD R2, R4, -R2 ;  /* 0x0000000004027229 */ /* 0x024fd00000000802 */
[----:B------:R-:W-:-:S14]  /*0cf0*/  DSETP.GT.AND P0, PT, |R2|, UR4, PT ;  /* 0x0000000402007e2a */ /* 0x000fdc000bf04200 */
[----:B------:R-:W-:-:S05]  /*0d00*/  @!P0 IMAD.MOV R0, RZ, RZ, R24 ;  /* 0x000000ffff008224 */ /* 0x000fca00078e0218 */
[----:B------:R-:W-:-:S07]  /*0d10*/  MOV R24, R0 ;  /* 0x0000000000187202 */ /* 0x000fce0000000f00 */
.L_x_0:
[----:B------:R-:W0:Y:S01]  /*0d20*/  S2R R0, SR_LANEID ;  /* 0x0000000000007919 */ /* 0x000e220000000000 */
[----:B------:R-:W1:Y:S08]  /*0d30*/  REDUX.SUM UR5, R24 ;  /* 0x00000000180573c4 */ /* 0x000e70000000c000 */
[----:B------:R-:W2:Y:S01]  /*0d40*/  LDC.64 R2, c[0x0][0x388] ;  /* 0x0000e200ff027b82 */ /* 0x000ea20000000a00 */
[----:B------:R-:W-:-:S02]  /*0d50*/  VOTEU.ANY UR4, UPT, PT ;  /* 0x0000000000047886 */ /* 0x000fc400038e0100 */
[----:B------:R-:W-:Y:S01]  /*0d60*/  UFLO.U32 UR4, UR4 ;  /* 0x00000004000472bd */ /* 0x000fe200080e0000 */
[----:B-1---5:R-:W-:-:S05]  /*0d70*/  MOV R5, UR5 ;  /* 0x0000000500057c02 */ /* 0x022fca0008000f00 */
[----:B0-----:R-:W-:-:S13]  /*0d80*/  ISETP.EQ.U32.AND P0, PT, R0, UR4, PT ;  /* 0x0000000400007c0c */ /* 0x001fda000bf02070 */
[----:B--2---:R-:W-:Y:S01]  /*0d90*/  @P0 REDG.E.ADD.STRONG.GPU desc[UR12][R2.64], R5 ;  /* 0x000000050200098e */ /* 0x004fe2000c12e10c */
[----:B------:R-:W-:Y:S05]  /*0da0*/  EXIT ;  /* 0x000000000000794d */ /* 0x000fea0003800000 */
.L_x_5:
[----:B------:R-:W-:-:S00]  /*0db0*/  BRA `(.L_x_5) ;  /* 0xfffffffc00fc7947 */ /* 0x000fc0000383ffff */
[----:B------:R-:W-:-:S00]  /*0dc0*/  NOP ;  /* 0x0000000000007918 */ /* 0x000fc00000000000 */
        /* <DEDUP_REMOVED lines=11> */
.L_x_12:


//--------------------- .text.compare             --------------------------
	.section	.text.compare,"ax",@progbits
	.align	128
        .global         compare
        .type           compare,@function
        .size           compare,(.L_x_13 - compare)
        .other          compare,@"STO_CUDA_ENTRY STV_DEFAULT"
compare:
.text.compare:
[----:B------:R-:W-:Y:S01]  /*0000*/  LDC R1, c[0x0][0x37c] ;  /* 0x0000df00ff017b82 */ /* 0x000fe20000000800 */
[----:B------:R-:W0:Y:S01]  /*0010*/  S2R R0, SR_CTAID.Y ;  /* 0x0000000000007919 */ /* 0x000e220000002600 */
[----:B------:R-:W1:Y:S01]  /*0020*/  LDCU.64 UR8, c[0x0][0x390] ;  /* 0x00007200ff0877ac */ /* 0x000e620008000a00 */
[----:B------:R-:W-:Y:S01]  /*0030*/  IMAD.MOV.U32 R36, RZ, RZ, RZ ;  /* 0x000000ffff247224 */ /* 0x000fe200078e00ff */
[----:B------:R-:W0:Y:S01]  /*0040*/  S2R R5, SR_TID.Y ;  /* 0x0000000000057919 */ /* 0x000e220000002200 */
[----:B------:R-:W2:Y:S01]  /*0050*/  LDCU UR6, c[0x0][0x360] ;  /* 0x00006c00ff0677ac */ /* 0x000ea20008000800 */
[----:B------:R-:W3:Y:S01]  /*0060*/  S2R R7, SR_CTAID.X ;  /* 0x0000000000077919 */ /* 0x000ee20000002500 */
[----:B------:R-:W0:Y:S01]  /*0070*/  LDCU UR4, c[0x0][0x364] ;  /* 0x00006c80ff0477ac */ /* 0x000e220008000800 */
[----:B------:R-:W4:Y:S01]  /*0080*/  S2R R9, SR_TID.X ;  /* 0x0000000000097919 */ /* 0x000f220000002100 */
[----:B------:R-:W3:Y:S01]  /*0090*/  LDCU UR5, c[0x0][0x370] ;  /* 0x00006e00ff0577ac */ /* 0x000ee20008000800 */
[----:B------:R-:W5:Y:S01]  /*00a0*/  LDC R3, c[0x0][0x374] ;  /* 0x0000dd00ff037b82 */ /* 0x000f620000000800 */
[----:B------:R-:W0:Y:S01]  /*00b0*/  LDCU.64 UR10, c[0x0][0x358] ;  /* 0x00006b00ff0a77ac */ /* 0x000e220008000a00 */
[----:B-1----:R-:W-:-:S04]  /*00c0*/  UISETP.GE.U32.AND UP0, UPT, UR8, 0x2, UPT ;  /* 0x000000020800788c */ /* 0x002fc8000bf06070 */
[----:B------:R-:W-:Y:S01]  /*00d0*/  UISETP.GE.U32.AND.EX UP0, UPT, UR9, URZ, UPT, UP0 ;  /* 0x000000ff0900728c */ /* 0x000fe2000bf06100 */
[----:B0-----:R-:W-:Y:S01]  /*00e0*/  IMAD R0, R0, UR4, R5 ;  /* 0x0000000400007c24 */ /* 0x001fe2000f8e0205 */
[----:B--2---:R-:W-:-:S03]  /*00f0*/  UIMAD UR4, UR6, UR4, URZ ;  /* 0x00000004060472a4 */ /* 0x004fc6000f8e02ff */
[----:B---3--:R-:W-:Y:S01]  /*0100*/  IMAD R0, R0, UR5, R7 ;  /* 0x0000000500007c24 */ /* 0x008fe2000f8e0207 */
[----:B------:R-:W-:-:S03]  /*0110*/  UIMAD UR4, UR4, UR5, URZ ;  /* 0x00000005040472a4 */ /* 0x000fc6000f8e02ff */
[----:B----4-:R-:W-:-:S03]  /*0120*/  IMAD R0, R0, UR6, R9 ;  /* 0x0000000600007c24 */ /* 0x010fc6000f8e0209 */
[----:B-----5:R-:W-:Y:S01]  /*0130*/  IMAD R3, R3, UR4, RZ ;  /* 0x0000000403037c24 */ /* 0x020fe2000f8e02ff */
[----:B------:R-:W-:Y:S06]  /*0140*/  BRA.U !UP0, `(.L_x_6) ;  /* 0x0000000908e87547 */ /* 0x000fec000b800000 */
[----:B------:R-:W0:Y:S01]  /*0150*/  LDCU.64 UR4, c[0x0][0x380] ;  /* 0x00007000ff0477ac */ /* 0x000e220008000a00 */
[----:B------:R-:W-:-:S03]  /*0160*/  IMAD.WIDE.U32 R22, R0, 0x4, RZ ;  /* 0x0000000400167825 */ /* 0x000fc600078e00ff */
[----:B0-----:R-:W-:-:S04]  /*0170*/  IADD3 R20, P0, PT, R22, UR4, RZ ;  /* 0x0000000416147c10 */ /* 0x001fc8000ff1e0ff */
[----:B------:R-:W-:-:S05]  /*0180*/  IADD3.X R21, PT, PT, R23, UR5, RZ, P0, !PT ;  /* 0x0000000517157c10 */ /* 0x000fca00087fe4ff */
[----:B------:R0:W5:Y:S01]  /*0190*/  LDG.E R2, desc[UR10][R20.64] ;  /* 0x0000000a14027981 */ /* 0x000162000c1e1900 */
        /* <DEDUP_REMOVED lines=14> */
[CC--:B------:R-:W-:Y:S01]  /*0280*/  LEA R4, P0, R3.reuse, R22.reuse, 0x2 ;  /* 0x0000001603047211 */ /* 0x0c0fe200078010ff */
[C---:B------:R-:W-:Y:S01]  /*0290*/  IMAD.WIDE.U32 R18, R3.reuse, 0xc, R22 ;  /* 0x0000000c03127825 */ /* 0x040fe200078e0016 */
[----:B------:R-:W-:-:S03]  /*02a0*/  LEA R6, P1, R3, R22, 0x3 ;  /* 0x0000001603067211 */ /* 0x000fc600078218ff */
[----:B------:R-:W-:Y:S01]  /*02b0*/  HFMA2 R36, -RZ, RZ, 0, 0 ;  /* 0x00000000ff247431 */ /* 0x000fe200000001ff */
[CC--:B------:R-:W-:Y:S01]  /*02c0*/  LEA R7, P2, R3.reuse, R22.reuse, 0x4 ;  /* 0x0000001603077211 */ /* 0x0c0fe200078420ff */
[C-C-:B------:R-:W-:Y:S01]  /*02d0*/  IMAD.WIDE.U32 R16, R3.reuse, 0x14, R22.reuse ;  /* 0x0000001403107825 */ /* 0x140fe200078e0016 */
[C---:B------:R-:W-:Y:S01]  /*02e0*/  LEA R8, P3, R3.reuse, R22, 0x5 ;  /* 0x0000001603087211 */ /* 0x040fe200078628ff */
[----:B------:R-:W1:Y:S01]  /*02f0*/  LDC R0, c[0x0][0x384] ;  /* 0x0000e100ff007b82 */ /* 0x000e620000000800 */
[CC--:B------:R-:W-:Y:S01]  /*0300*/  LEA.HI.X R9, R3.reuse, R23.reuse, RZ, 0x2, P0 ;  /* 0x0000001703097211 */ /* 0x0c0fe200000f14ff */
[C-C-:B------:R-:W-:Y:S01]  /*0310*/  IMAD.WIDE.U32 R14, R3.reuse, 0x18, R22.reuse ;  /* 0x00000018030e7825 */ /* 0x140fe200078e0016 */
[CC--:B------:R-:W-:Y:S01]  /*0320*/  LEA.HI.X R11, R3.reuse, R23.reuse, RZ, 0x3, P1 ;  /* 0x00000017030b7211 */ /* 0x0c0fe200008f1cff */
[----:B------:R-:W-:Y:S01]  /*0330*/  UMOV UR4, URZ ;  /* 0x000000ff00047c82 */ /* 0x000fe20008000000 */
[-C--:B------:R-:W-:Y:S01]  /*0340*/  LEA.HI.X R13, R3, R23.reuse, RZ, 0x4, P2 ;  /* 0x00000017030d7211 */ /* 0x080fe200010f24ff */
[----:B------:R-:W-:Y:S01]  /*0350*/  VIADD R35, R19, UR4 ;  /* 0x0000000413237c36 */ /* 0x000fe20008000000 */
[C---:B------:R-:W-:Y:S01]  /*0360*/  LEA.HI.X R29, R3.reuse, R23, RZ, 0x5, P3 ;  /* 0x00000017031d7211 */ /* 0x040fe200018f2cff */
[----:B------:R-:W-:Y:S01]  /*0370*/  IMAD.WIDE.U32 R22, R3, 0x1c, R22 ;  /* 0x0000001c03167825 */ /* 0x000fe200078e0016 */
[----:B------:R-:W-:Y:S01]  /*0380*/  IADD3 R10, PT, PT, R15, UR4, RZ ;  /* 0x000000040f0a7c10 */ /* 0x000fe2000fffe0ff */
[----:B------:R-:W-:-:S02]  /*0390*/  UMOV UR12, 0x1 ;  /* 0x00000001000c7882 */ /* 0x000fc40000000000 */
[----:B------:R-:W-:Y:S02]  /*03a0*/  VIADD R37, R17, UR4 ;  /* 0x0000000411257c36 */ /* 0x000fe40008000000 */
[----:B------:R-:W-:Y:S01]  /*03b0*/  VIADD R5, R23, UR4 ;  /* 0x0000000417057c36 */ /* 0x000fe20008000000 */
[----:B------:R-:W-:-:S06]  /*03c0*/  UMOV UR4, URZ ;  /* 0x000000ff00047c82 */ /* 0x000fcc0008000000 */
.L_x_8:
[----:B0-----:R-:W-:-:S05]  /*03d0*/  IADD3 R32, P0, PT, R12, R4, RZ ;  /* 0x000000040c207210 */ /* 0x001fca0007f1e0ff */
[----:B-1----:R-:W-:-:S06]  /*03e0*/  IMAD.X R33, R0, 0x1, R9, P0 ;  /* 0x0000000100217824 */ /* 0x002fcc00000e0609 */
[----:B------:R-:W2:Y:S01]  /*03f0*/  LDG.E R33, desc[UR10][R32.64] ;  /* 0x0000000a20217981 */ /* 0x000ea2000c1e1900 */
[----:B------:R-:W-:-:S04]  /*0400*/  IADD3 R24, P0, PT, R12, R6, RZ ;  /* 0x000000060c187210 */ /* 0x000fc80007f1e0ff */
[----:B------:R-:W-:-:S05]  /*0410*/  IADD3.X R25, PT, PT, R0, R11, RZ, P0, !PT ;  /* 0x0000000b00197210 */ /* 0x000fca00007fe4ff */
[----:B------:R0:W3:Y:S01]  /*0420*/  LDG.E R28, desc[UR10][R24.64] ;  /* 0x0000000a181c7981 */ /* 0x0000e2000c1e1900 */
[----:B------:R-:W-:-:S05]  /*0430*/  IADD3 R26, P1, PT, R12, R7, RZ ;  /* 0x000000070c1a7210 */ /* 0x000fca0007f3e0ff */
[----:B------:R-:W-:Y:S01]  /*0440*/  IMAD.X R27, R0, 0x1, R13, P1 ;  /* 0x00000001001b7824 */ /* 0x000fe200008e060d */
[C---:B0-----:R-:W-:Y:S02]  /*0450*/  IADD3 R24, P0, PT, R12.reuse, R18, RZ ;  /* 0x000000120c187210 */ /* 0x041fe40007f1e0ff */
[----:B------:R-:W-:-:S03]  /*0460*/  IADD3 R32, P1, PT, R12, R14, RZ ;  /* 0x0000000e0c207210 */ /* 0x000fc60007f3e0ff */
[----:B------:R-:W4:Y:S01]  /*0470*/  LDG.E R27, desc[UR10][R26.64] ;  /* 0x0000000a1a1b7981 */ /* 0x000f22000c1e1900 */
[----:B------:R-:W-:Y:S01]  /*0480*/  IMAD.X R25, R0, 0x1, R35, P0 ;  /* 0x0000000100197824 */ /* 0x000fe200000e0623 */
[----:B------:R-:W-:-:S04]  /*0490*/  IADD3 R30, P0, PT, R12, R16, RZ ;  /* 0x000000100c1e7210 */ /* 0x000fc80007f1e0ff */
[----:B------:R-:W4:Y:S01]  /*04a0*/  LDG.E R34, desc[UR10][R24.64] ;  /* 0x0000000a18227981 */ /* 0x000f22000c1e1900 */
[----:B------:R-:W-:-:S05]  /*04b0*/  IADD3.X R31, PT, PT, R0, R37, RZ, P0, !PT ;  /* 0x00000025001f7210 */ /* 0x000fca00007fe4ff */
[----:B------:R0:W4:Y:S01]  /*04c0*/  LDG.E R26, desc[UR10][R30.64] ;  /* 0x0000000a1e1a7981 */ /* 0x000122000c1e1900 */
[----:B--2--5:R-:W-:-:S05]  /*04d0*/  FADD R33, R2, -R33 ;  /* 0x8000002102217221 */ /* 0x024fca0000000000 */
[----:B------:R-:W-:Y:S01]  /*04e0*/  FSETP.GT.AND P0, PT, |R33|, 0.0010000000474974513054, PT ;  /* 0x3a83126f2100780b */ /* 0x000fe20003f04200 */
[----:B------:R-:W-:-:S06]  /*04f0*/  IMAD.X R33, R0, 0x1, R10, P1 ;  /* 0x0000000100217824 */ /* 0x000fcc00008e060a */
[----:B------:R1:W2:Y:S01]  /*0500*/  LDG.E R33, desc[UR10][R32.64] ;  /* 0x0000000a20217981 */ /* 0x0002a2000c1e1900 */
[----:B0-----:R-:W-:Y:S01]  /*0510*/  IADD3 R30, P1, PT, R12, R8, RZ ;  /* 0x000000080c1e7210 */ /* 0x001fe20007f3e0ff */
[----:B-1----:R-:W-:-:S04]  /*0520*/  VIADD R32, R36, 0x1 ;  /* 0x0000000124207836 */ /* 0x002fc80000000000 */
[----:B------:R-:W-:Y:S02]  /*0530*/  @!P0 IADD3 R32, PT, PT, R36, RZ, RZ ;  /* 0x000000ff24208210 */ /* 0x000fe40007ffe0ff */
[----:B------:R-:W-:-:S05]  /*0540*/  IADD3 R24, P0, PT, R12, R22, RZ ;  /* 0x000000160c187210 */ /* 0x000fca0007f1e0ff */
[C---:B------:R-:W-:Y:S02]  /*0550*/  IMAD.X R25, R0.reuse, 0x1, R5, P0 ;  /* 0x0000000100197824 */ /* 0x040fe400000e0605 */
[----:B------:R-:W-:-:S04]  /*0560*/  IMAD.X R31, R0, 0x1, R29, P1 ;  /* 0x00000001001f7824 */ /* 0x000fc800008e061d */
[----:B------:R0:W2:Y:S04]  /*0570*/  LDG.E R25, desc[UR10][R24.64] ;  /* 0x0000000a18197981 */ /* 0x0000a8000c1e1900 */
[----:B------:R-:W2:Y:S01]  /*0580*/  LDG.E R31, desc[UR10][R30.64] ;  /* 0x0000000a1e1f7981 */ /* 0x000ea2000c1e1900 */
[C---:B---3--:R-:W-:Y:S01]  /*0590*/  FADD R28, R2.reuse, -R28 ;  /* 0x8000001c021c7221 */ /* 0x048fe20000000000 */
[----:B----4-:R-:W-:-:S04]  /*05a0*/  FADD R34, R2, -R34 ;  /* 0x8000002202227221 */ /* 0x010fc80000000000 */
[----:B------:R-:W-:Y:S01]  /*05b0*/  FSETP.GT.AND P0, PT, |R28|, 0.0010000000474974513054, PT ;  /* 0x3a83126f1c00780b */ /* 0x000fe20003f04200 */
[----:B------:R-:W-:Y:S01]  /*05c0*/  FADD R27, R2, -R27 ;  /* 0x8000001b021b7221 */ /* 0x000fe20000000000 */
[----:B------:R-:W-:Y:S02]  /*05d0*/  FSETP.GT.AND P1, PT, |R34|, 0.0010000000474974513054, PT ;  /* 0x3a83126f2200780b */ /* 0x000fe40003f24200 */
[----:B------:R-:W-:Y:S01]  /*05e0*/  IADD3 R28, PT, PT, R32, 0x1, RZ ;  /* 0x00000001201c7810 */ /* 0x000fe20007ffe0ff */
[----:B------:R-:W-:-:S08]  /*05f0*/  FADD R26, R2, -R26 ;  /* 0x8000001a021a7221 */ /* 0x000fd00000000000 */
[----:B------:R-:W-:Y:S01]  /*0600*/  @!P0 IMAD.MOV R28, RZ, RZ, R32 ;  /* 0x000000ffff1c8224 */ /* 0x000fe200078e0220 */
[----:B------:R-:W-:-:S03]  /*0610*/  FSETP.GT.AND P0, PT, |R27|, 0.0010000000474974513054, PT ;  /* 0x3a83126f1b00780b */ /* 0x000fc60003f04200 */
[C---:B0-----:R-:W-:Y:S01]  /*0620*/  VIADD R24, R28.reuse, 0x1 ;  /* 0x000000011c187836 */ /* 0x041fe20000000000 */
[----:B------:R-:W-:Y:S02]  /*0630*/  @!P1 IADD3 R24, PT, PT, R28, RZ, RZ ;  /* 0x000000ff1c189210 */ /* 0x000fe40007ffe0ff */
[----:B------:R-:W-:-:S03]  /*0640*/  FSETP.GT.AND P1, PT, |R26|, 0.0010000000474974513054, PT ;  /* 0x3a83126f1a00780b */ /* 0x000fc60003f24200 */
[----:B------:R-:W-:Y:S01]  /*0650*/  VIADD R26, R24, 0x1 ;  /* 0x00000001181a7836 */ /* 0x000fe20000000000 */
[----:B------:R-:W-:-:S03]  /*0660*/  UIADD3 UR12, UP0, UPT, UR12, 0x8, URZ ;  /* 0x000000080c0c7890 */ /* 0x000fc6000ff1e0ff */
[----:B------:R-:W-:Y:S01]  /*0670*/  @!P0 IMAD.MOV R26, RZ, RZ, R24 ;  /* 0x000000ffff1a8224 */ /* 0x000fe200078e0218 */
[----:B------:R-:W-:Y:S02]  /*0680*/  ULOP3.LUT UR5, UR6, 0xfffffff8, URZ, 0xc0, !UPT ;  /* 0xfffffff806057892 */ /* 0x000fe4000f8ec0ff */
[----:B------:R-:W-:Y:S02]  /*0690*/  UIADD3.X UR4, UPT, UPT, URZ, UR4, URZ, UP0, !UPT ;  /* 0x00000004ff047290 */ /* 0x000fe400087fe4ff */
[----:B------:R-:W-:Y:S01]  /*06a0*/  IADD3 R24, PT, PT, R26, 0x1, RZ ;  /* 0x000000011a187810 */ /* 0x000fe20007ffe0ff */
[----:B------:R-:W-:Y:S01]  /*06b0*/  @!P1 IMAD.MOV R24, RZ, RZ, R26 ;  /* 0x000000ffff189224 */ /* 0x000fe200078e021a */
[----:B------:R-:W-:-:S04]  /*06c0*/  UIADD3 UR5, UP0, UPT, -UR5, UR12, URZ ;  /* 0x0000000c05057290 */ /* 0x000fc8000ff1e1ff */
[----:B------:R-:W-:Y:S02]  /*06d0*/  UIADD3.X UR9, UPT, UPT, UR4, ~UR7, URZ, UP0, !UPT ;  /* 0x8000000704097290 */ /* 0x000fe400087fe4ff */
[----:B------:R-:W-:-:S04]  /*06e0*/  UISETP.NE.U32.AND UP0, UPT, UR5, 0x1, UPT ;  /* 0x000000010500788c */ /* 0x000fc8000bf05070 */
[----:B------:R-:W-:Y:S01]  /*06f0*/  UISETP.NE.AND.EX UP0, UPT, UR9, URZ, UPT, UP0 ;  /* 0x000000ff0900728c */ /* 0x000fe2000bf05300 */
[----:B--2---:R-:W-:-:S05]  /*0700*/  FADD R33, R2, -R33 ;  /* 0x8000002102217221 */ /* 0x004fca0000000000 */
[----:B------:R-:W-:Y:S01]  /*0710*/  FSETP.GT.AND P0, PT, |R33|, 0.0010000000474974513054, PT ;  /* 0x3a83126f2100780b */ /* 0x000fe20003f04200 */
[C---:B------:R-:W-:Y:S01]  /*0720*/  FADD R25, R2.reuse, -R25 ;  /* 0x8000001902197221 */ /* 0x040fe20000000000 */
[----:B------:R-:W-:-:S04]  /*0730*/  FADD R31, R2, -R31 ;  /* 0x8000001f021f7221 */ /* 0x000fc80000000000 */
[----:B------:R-:W-:Y:S01]  /*0740*/  FSETP.GT.AND P1, PT, |R25|, 0.0010000000474974513054, PT ;  /* 0x3a83126f1900780b */ /* 0x000fe20003f24200 */
[----:B------:R-:W-:-:S06]  /*0750*/  VIADD R25, R24, 0x1 ;  /* 0x0000000118197836 */ /* 0x000fcc0000000000 */
[----:B------:R-:W-:Y:S02]  /*0760*/  @!P0 IADD3 R25, PT, PT, R24, RZ, RZ ;  /* 0x000000ff18198210 */ /* 0x000fe40007ffe0ff */
[----:B------:R-:W-:-:S03]  /*0770*/  FSETP.GT.AND P0, PT, |R31|, 0.0010000000474974513054, PT ;  /* 0x3a83126f1f00780b */ /* 0x000fc60003f04200 */
[----:B------:R-:W-:Y:S02]  /*0780*/  VIADD R24, R25, 0x1 ;  /* 0x0000000119187836 */ /* 0x000fe40000000000 */
[----:B------:R-:W-:Y:S01]  /*0790*/  @!P1 IMAD.MOV R24, RZ, RZ, R25 ;  /* 0x000000ffff189224 */ /* 0x000fe200078e0219 */
[----:B------:R-:W-:-:S04]  /*07a0*/  LEA R12, P1, R3, R12, 0x5 ;  /* 0x0000000c030c7211 */ /* 0x000fc800078228ff */
[----:B------:R-:W-:-:S03]  /*07b0*/  IADD3 R36, PT, PT, R24, 0x1, RZ ;  /* 0x0000000118247810 */ /* 0x000fc60007ffe0ff */
[----:B------:R-:W-:Y:S01]  /*07c0*/  @!P0 IMAD.MOV R36, RZ, RZ, R24 ;  /* 0x000000ffff248224 */ /* 0x000fe200078e0218 */
[----:B------:R-:W-:Y:S01]  /*07d0*/  LEA.HI.X R0, R3, R0, RZ, 0x5, P1 ;  /* 0x0000000003007211 */ /* 0x000fe200008f2cff */
[----:B------:R-:W-:Y:S06]  /*07e0*/  BRA.U UP0, `(.L_x_8) ;  /* 0xfffffff900f87547 */ /* 0x000fec000b83ffff */
.L_x_7:
[----:B------:R-:W-:Y:S05]  /*07f0*/  BRA.U !UP1, `(.L_x_6) ;  /* 0x00000005093c7547 */ /* 0x000fea000b800000 */
[----:B------:R-:W-:Y:S02]  /*0800*/  UISETP.GE.U32.AND UP1, UPT, UR8, 0x4, UPT ;  /* 0x000000040800788c */ /* 0x000fe4000bf26070 */
[----:B------:R-:W-:Y:S02]  /*0810*/  ULOP3.LUT UR7, UR6, 0x3, URZ, 0xc0, !UPT ;  /* 0x0000000306077892 */ /* 0x000fe4000f8ec0ff */
[----:B------:R-:W-:Y:S02]  /*0820*/  UISETP.GE.U32.AND.EX UP1, UPT, URZ, URZ, UPT, UP1 ;  /* 0x000000ffff00728c */ /* 0x000fe4000bf26110 */
[----:B------:R-:W-:-:S04]  /*0830*/  UISETP.NE.U32.AND UP0, UPT, UR7, URZ, UPT ;  /* 0x000000ff0700728c */ /* 0x000fc8000bf05070 */
[----:B------:R-:W-:-:S03]  /*0840*/  UISETP.NE.AND.EX UP0, UPT, URZ, URZ, UPT, UP0 ;  /* 0x000000ffff00728c */ /* 0x000fc6000bf05300 */
[----:B------:R-:W-:Y:S08]  /*0850*/  BRA.U !UP1, `(.L_x_9) ;  /* 0x00000001098c7547 */ /* 0x000ff0000b800000 */
        /* <DEDUP_REMOVED lines=8> */
[----:B------:R-:W2:Y:S02]  /*08e0*/  LDG.E R13, desc[UR10][R6.64] ;  /* 0x0000000a060d7981 */ /* 0x000ea4000c1e1900 */
[----:B------:R-:W-:Y:S01]  /*08f0*/  IMAD.X R5, R19, 0x1, R7, P0 ;  /* 0x0000000113057824 */ /* 0x000fe200000e0607 */
[----:B------:R-:W-:-:S04]  /*0900*/  IADD3 R8, P0, PT, R11, R4, RZ ;  /* 0x000000040b087210 */ /* 0x000fc80007f1e0ff */
[----:B------:R-:W3:Y:S01]  /*0910*/  LDG.E R15, desc[UR10][R4.64] ;  /* 0x0000000a040f7981 */ /* 0x000ee2000c1e1900 */
[----:B------:R-:W-:Y:S01]  /*0920*/  IMAD.X R9, R19, 0x1, R5, P0 ;  /* 0x0000000113097824 */ /* 0x000fe200000e0605 */
[----:B------:R-:W-:-:S04]  /*0930*/  IADD3 R10, P0, PT, R11, R8, RZ ;  /* 0x000000080b0a7210 */ /* 0x000fc80007f1e0ff */
[----:B------:R-:W4:Y:S01]  /*0940*/  LDG.E R17, desc[UR10][R8.64] ;  /* 0x0000000a08117981 */ /* 0x000f22000c1e1900 */
[----:B------:R-:W-:-:S06]  /*0950*/  IADD3.X R11, PT, PT, R19, R9, RZ, P0, !PT ;  /* 0x00000009130b7210 */ /* 0x000fcc00007fe4ff */
[----:B------:R-:W4:Y:S01]  /*0960*/  LDG.E R11, desc[UR10][R10.64] ;  /* 0x0000000a0a0b7981 */ /* 0x000f22000c1e1900 */
[----:B------:R-:W-:Y:S01]  /*0970*/  VIADD R0, R36, 0x1 ;  /* 0x0000000124007836 */ /* 0x000fe20000000000 */
[----:B------:R-:W-:-:S04]  /*0980*/  UIADD3 UR12, UP1, UPT, UR12, 0x4, URZ ;  /* 0x000000040c0c7890 */ /* 0x000fc8000ff3e0ff */
[----:B------:R-:W-:Y:S01]  /*0990*/  UIADD3.X UR4, UPT, UPT, URZ, UR4, URZ, UP1, !UPT ;  /* 0x00000004ff047290 */ /* 0x000fe20008ffe4ff */
[----:B--2--5:R-:W-:-:S05]  /*09a0*/  FADD R13, R2, -R13 ;  /* 0x8000000d020d7221 */ /* 0x024fca0000000000 */
[----:B------:R-:W-:Y:S01]  /*09b0*/  FSETP.GT.AND P0, PT, |R13|, 0.0010000000474974513054, PT ;  /* 0x3a83126f0d00780b */ /* 0x000fe20003f04200 */
[----:B---3--:R-:W-:-:S05]  /*09c0*/  FADD R15, R2, -R15 ;  /* 0x8000000f020f7221 */ /* 0x008fca0000000000 */
[----:B------:R-:W-:Y:S01]  /*09d0*/  FSETP.GT.AND P1, PT, |R15|, 0.0010000000474974513054, PT ;  /* 0x3a83126f0f00780b */ /* 0x000fe20003f24200 */
[----:B----4-:R-:W-:-:S06]  /*09e0*/  FADD R17, R2, -R17 ;  /* 0x8000001102117221 */ /* 0x010fcc0000000000 */
[----:B------:R-:W-:Y:S01]  /*09f0*/  @!P0 IMAD.MOV R0, RZ, RZ, R36 ;  /* 0x000000ffff008224 */ /* 0x000fe200078e0224 */
[----:B------:R-:W-:Y:S01]  /*0a00*/  FSETP.GT.AND P0, PT, |R17|, 0.0010000000474974513054, PT ;  /* 0x3a83126f1100780b */ /* 0x000fe20003f04200 */
[----:B------:R-:W-:-:S03]  /*0a10*/  FADD R5, R2, -R11 ;  /* 0x8000000b02057221 */ /* 0x000fc60000000000 */
[----:B------:R-:W-:Y:S01]  /*0a20*/  IADD3 R4, PT, PT, R0, 0x1, RZ ;  /* 0x0000000100047810 */ /* 0x000fe20007ffe0ff */
[----:B------:R-:W-:Y:S01]  /*0a30*/  @!P1 IMAD.MOV R4, RZ, RZ, R0 ;  /* 0x000000ffff049224 */ /* 0x000fe200078e0200 */
[----:B------:R-:W-:-:S03]  /*0a40*/  FSETP.GT.AND P1, PT, |R5|, 0.0010000000474974513054, PT ;  /* 0x3a83126f0500780b */ /* 0x000fc60003f24200 */
[----:B------:R-:W-:-:S04]  /*0a50*/  VIADD R0, R4, 0x1 ;  /* 0x0000000104007836 */ /* 0x000fc80000000000 */
[----:B------:R-:W-:-:S05]  /*0a60*/  @!P0 IADD3 R0, PT, PT, R4, RZ, RZ ;  /* 0x000000ff04008210 */ /* 0x000fca0007ffe0ff */
[----:B------:R-:W-:Y:S02]  /*0a70*/  VIADD R36, R0, 0x1 ;  /* 0x0000000100247836 */ /* 0x000fe40000000000 */
[----:B------:R-:W-:-:S07]  /*0a80*/  @!P1 IMAD.MOV R36, RZ, RZ, R0 ;  /* 0x000000ffff249224 */ /* 0x000fce00078e0200 */
.L_x_9:
        /* <DEDUP_REMOVED lines=13> */
[----:B------:R-:W2:Y:S01]  /*0b60*/  LDG.E R9, desc[UR10][R6.64] ;  /* 0x0000000a06097981 */ /* 0x000ea2000c1e1900 */
[----:B------:R-:W-:-:S06]  /*0b70*/  LEA.HI.X R5, R3, R7, RZ, 0x2, P0 ;  /* 0x0000000703057211 */ /* 0x000fcc00000f14ff */
[----:B------:R-:W3:Y:S01]  /*0b80*/  LDG.E R5, desc[UR10][R4.64] ;  /* 0x0000000a04057981 */ /* 0x000ee2000c1e1900 */
[----:B------:R-:W-:-:S04]  /*0b90*/  UIADD3 UR12, UP1, UPT, UR12, 0x2, URZ ;  /* 0x000000020c0c7890 */ /* 0x000fc8000ff3e0ff */
[----:B------:R-:W-:Y:S01]  /*0ba0*/  UIADD3.X UR4, UPT, UPT, URZ, UR4, URZ, UP1, !UPT ;  /* 0x00000004ff047290 */ /* 0x000fe20008ffe4ff */
[----:B--2--5:R-:W-:-:S05]  /*0bb0*/  FADD R9, R2, -R9 ;  /* 0x8000000902097221 */ /* 0x024fca0000000000 */
[----:B------:R-:W-:Y:S01]  /*0bc0*/  FSETP.GT.AND P1, PT, |R9|, 0.0010000000474974513054, PT ;  /* 0x3a83126f0900780b */ /* 0x000fe20003f24200 */
[----:B---3--:R-:W-:-:S05]  /*0bd0*/  FADD R0, R2, -R5 ;  /* 0x8000000502007221 */ /* 0x008fca0000000000 */
[----:B------:R-:W-:Y:S01]  /*0be0*/  FSETP.GT.AND P0, PT, |R0|, 0.0010000000474974513054, PT ;  /* 0x3a83126f0000780b */ /* 0x000fe20003f04200 */
[----:B------:R-:W-:-:S06]  /*0bf0*/  VIADD R0, R36, 0x1 ;  /* 0x0000000124007836 */ /* 0x000fcc0000000000 */
[----:B------:R-:W-:-:S05]  /*0c00*/  @!P1 IMAD.MOV R0, RZ, RZ, R36 ;  /* 0x000000ffff009224 */ /* 0x000fca00078e0224 */
[----:B------:R-:W-:Y:S01]  /*0c10*/  IADD3 R36, PT, PT, R0, 0x1, RZ ;  /* 0x0000000100247810 */ /* 0x000fe20007ffe0ff */
[----:B------:R-:W-:-:S07]  /*0c20*/  @!P0 IMAD.MOV R36, RZ, RZ, R0 ;  /* 0x000000ffff248224 */ /* 0x000fce00078e0200 */
.L_x_10:
[----:B------:R-:W-:Y:S05]  /*0c30*/  BRA.U UP0, `(.L_x_6) ;  /* 0x00000001002c7547 */ /* 0x000fea000b800000 */
[C---:B------:R-:W-:Y:S02]  /*0c40*/  IMAD R7, R3.reuse, UR4, RZ ;  /* 0x0000000403077c24 */ /* 0x040fe4000f8e02ff */
[----:B------:R-:W-:-:S05]  /*0c50*/  IMAD.WIDE.U32 R4, R3, UR12, RZ ;  /* 0x0000000c03047c25 */ /* 0x000fca000f8e00ff */
[----:B------:R-:W-:Y:S02]  /*0c60*/  IADD3 R3, PT, PT, R5, R7, RZ ;  /* 0x0000000705037210 */ /* 0x000fe40007ffe0ff */
[----:B------:R-:W-:-:S04]  /*0c70*/  LEA R6, P0, R4, R20, 0x2 ;  /* 0x0000001404067211 */ /* 0x000fc800078010ff */
[----:B------:R-:W-:-:S06]  /*0c80*/  LEA.HI.X R7, R4, R21, R3, 0x2, P0 ;  /* 0x0000001504077211 */ /* 0x000fcc00000f1403 */
[----:B------:R-:W2:Y:S01]  /*0c90*/  LDG.E R7, desc[UR10][R6.64] ;  /* 0x0000000a06077981 */ /* 0x000ea2000c1e1900 */
[----:B------:R-:W-:Y:S02]  /*0ca0*/  VIADD R0, R36, 0x1 ;  /* 0x0000000124007836 */ /* 0x000fe40000000000 */
[----:B--2--5:R-:W-:-:S05]  /*0cb0*/  FADD R2, R2, -R7 ;  /* 0x8000000702027221 */ /* 0x024fca0000000000 */
[----:B------:R-:W-:-:S13]  /*0cc0*/  FSETP.GT.AND P0, PT, |R2|, 0.0010000000474974513054, PT ;  /* 0x3a83126f0200780b */ /* 0x000fda0003f04200 */
[----:B------:R-:W-:-:S05]  /*0cd0*/  @!P0 IADD3 R0, PT, PT, R36, RZ, RZ ;  /* 0x000000ff24008210 */ /* 0x000fca0007ffe0ff */
[----:B------:R-:W-:-:S07]  /*0ce0*/  IMAD.MOV.U32 R36, RZ, RZ, R0 ;  /* 0x000000ffff247224 */ /* 0x000fce00078e0000 */
.L_x_6:
[----:B------:R-:W0:Y:S01]  /*0cf0*/  S2R R0, SR_LANEID ;  /* 0x0000000000007919 */ /* 0x000e220000000000 */
[----:B------:R-:W1:Y:S08]  /*0d00*/  REDUX.SUM UR5, R36 ;  /* 0x00000000240573c4 */ /* 0x000e70000000c000 */
[----:B-----5:R-:W2:Y:S01]  /*0d10*/  LDC.64 R2, c[0x0][0x388] ;  /* 0x0000e200ff027b82 */ /* 0x020ea20000000a00 */
[----:B------:R-:W-:-:S02]  /*0d20*/  VOTEU.ANY UR4, UPT, PT ;  /* 0x0000000000047886 */ /* 0x000fc400038e0100 */
[----:B------:R-:W-:Y:S01]  /*0d30*/  UFLO.U32 UR4, UR4 ;  /* 0x00000004000472bd */ /* 0x000fe200080e0000 */
[----:B-1----:R-:W-:-:S05]  /*0d40*/  MOV R5, UR5 ;  /* 0x0000000500057c02 */ /* 0x002fca0008000f00 */
[----:B0-----:R-:W-:-:S13]  /*0d50*/  ISETP.EQ.U32.AND P0, PT, R0, UR4, PT ;  /* 0x0000000400007c0c */ /* 0x001fda000bf02070 */
[----:B--2---:R-:W-:Y:S01]  /*0d60*/  @P0 REDG.E.ADD.STRONG.GPU desc[UR10][R2.64], R5 ;  /* 0x000000050200098e */ /* 0x004fe2000c12e10a */
[----:B------:R-:W-:Y:S05]  /*0d70*/  EXIT ;  /* 0x000000000000794d */ /* 0x000fea0003800000 */
.L_x_11:
        /* <DEDUP_REMOVED lines=16> */
.L_x_13:


//--------------------- .nv.shared.reserved.0     --------------------------
	.section	.nv.shared.reserved.0,"aw",@nobits
	.weak		__nv_reservedSMEM_offset_0_alias
	.size		__nv_reservedSMEM_offset_0_alias, 0, 64
	.other		__nv_reservedSMEM_offset_0_alias,@"STO_CUDA_RESERVED_SHARED STV_DEFAULT"
__nv_reservedSMEM_offset_0_alias:
	.zero		0
	.zero		64


//--------------------- .nv.constant0.compareD    --------------------------
	.section	.nv.constant0.compareD,"a",@progbits
	.sectionflags	@""
	.align	4
.nv.constant0.compareD:
	.zero		920


//--------------------- .nv.constant0.compare     --------------------------
	.section	.nv.constant0.compare,"a",@progbits
	.sectionflags	@""
	.align	4
.nv.constant0.compare:
	.zero		920


//--------------------- SYMBOLS --------------------------

	.type		.nv.reservedSmem.offset0,@object
	.size		.nv.reservedSmem.offset0,0x4
